def matmul_kernel(
    a_ptr,
    b_ptr,
    c_ptr,
    M,
    N,
    K,
    stride_am,
    stride_ak,
    stride_bk,
    stride_bn,
    stride_cm,
    stride_cn,
    BLOCK_M: tl.constexpr,
    BLOCK_N: tl.constexpr,
    BLOCK_K: tl.constexpr,
    GROUP_M: tl.constexpr,
):
    pid = tl.program_id(axis=0)
    num_pid_m = tl.cdiv(M, BLOCK_M)
    num_pid_n = tl.cdiv(N, BLOCK_N)
    num_pid_in_group = GROUP_M * num_pid_n
    group_id = pid // num_pid_in_group
    first_pid_m = group_id * GROUP_M
    group_size_m = min(num_pid_m - first_pid_m, GROUP_M)
    pid_m = first_pid_m + ((pid % num_pid_in_group) % group_size_m)
    pid_n = (pid % num_pid_in_group) // group_size_m

    offs_am = (pid_m * BLOCK_M + tl.arange(0, BLOCK_M)) % M
    offs_bn = (pid_n * BLOCK_N + tl.arange(0, BLOCK_N)) % N
    offs_k = tl.arange(0, BLOCK_K)
    a_ptrs = a_ptr + offs_am[:, None] * stride_am + offs_k[None, :] * stride_ak
    b_ptrs = b_ptr + offs_k[:, None] * stride_bk + offs_bn[None, :] * stride_bn

    acc = tl.zeros((BLOCK_M, BLOCK_N), dtype=tl.float32)
    for kk in range(0, tl.cdiv(K, BLOCK_K)):
        a = tl.load(a_ptrs, mask=offs_k[None, :] < K - kk * BLOCK_K, other=0.0)
        b = tl.load(b_ptrs, mask=offs_k[:, None] < K - kk * BLOCK_K, other=0.0)
        acc = tl.dot(a, b, acc)
        a_ptrs += BLOCK_K * stride_ak
        b_ptrs += BLOCK_K * stride_bk

    c = acc.to(c_ptr.dtype.element_ty)
    offs_cm = pid_m * BLOCK_M + tl.arange(0, BLOCK_M)
    offs_cn = pid_n * BLOCK_N + tl.arange(0, BLOCK_N)
    c_ptrs = c_ptr + offs_cm[:, None] * stride_cm + offs_cn[None, :] * stride_cn
    mask = (offs_cm[:, None] < M) & (offs_cn[None, :] < N)
    tl.store(c_ptrs, c, mask=mask)

# config = {"BLOCK_K": 64, "BLOCK_M": 64, "BLOCK_N": 128, "GROUP_M": 4, "arch": "sm_100", "dtype": "bf16", "num_ctas": 1, "num_stages": 3, "num_warps": 4}
# arch = sm_100


// ===== COMPILED SASS (sm_100a) =====

	.target	sm_100a

	.elftype	@"ET_EXEC"


//--------------------- .note.nv.tkinfo           --------------------------
	.section	.note.nv.tkinfo,"",@"SHT_NOTE"
	.sectionflags	@"SHF_NOTE_NV_TKINFO"
	.tkinfo
        /*0018*/ 	.word	0x00000081
        /*0030*/ 	.string	""
        /*0030*/ 	.string	"ptxas-blackwell"
        /*0030*/ 	.string	"Cuda compilation tools, release 12.9, V12.9.86"
        /*0030*/ 	.string	"Build cuda_12.9.r12.9/compiler.36037853_0"
        /*0030*/ 	.string	"-v  -suppress-debug-info  -lineinfo  -arch sm_100a "



//--------------------- .note.nv.cuver            --------------------------
	.section	.note.nv.cuver,"",@"SHT_NOTE"
	.sectionflags	@"SHF_NOTE_NV_CUVER"
        /*0018*/ 	.short	0x0001
        /*001a*/ 	.short	0x0064
        /*001c*/ 	.short	0x0001
        /*001e*/ 	.short	0x0000
        /*0020*/ 	.short	0x0001
        /*0022*/ 	.short	0x0000


//--------------------- .nv.info                  --------------------------
	.section	.nv.info,"",@"SHT_CUDA_INFO"
	.align	4


	//----- nvinfo : EIATTR_REGCOUNT
	.align		4
        /*0000*/ 	.byte	0x04, 0x2f
        /*0002*/ 	.short	(.L_4 - .L_3)
	.align		4
.L_3:
        /*0004*/ 	.word	index@(matmul_kernel)
        /*0008*/ 	.word	0x000000ff


	//----- nvinfo : EIATTR_FRAME_SIZE
	.align		4
.L_4:
        /*000c*/ 	.byte	0x04, 0x11
        /*000e*/ 	.short	(.L_6 - .L_5)
	.align		4
.L_5:
        /*0010*/ 	.word	index@($__internal_2_$__cuda_sm10x_tcgen05_guardrail_trap_unallocated_columns_being_dealloced)
        /*0014*/ 	.word	0x00000110


	//----- nvinfo : EIATTR_FRAME_SIZE
	.align		4
.L_6:
        /*0018*/ 	.byte	0x04, 0x11
        /*001a*/ 	.short	(.L_8 - .L_7)
	.align		4
.L_7:
        /*001c*/ 	.word	index@($__internal_1_$__cuda_sm10x_tcgen05_guardrail_trap_phase_invalid_during_alloc)
        /*0020*/ 	.word	0x00000110


	//----- nvinfo : EIATTR_FRAME_SIZE
	.align		4
.L_8:
        /*0024*/ 	.byte	0x04, 0x11
        /*0026*/ 	.short	(.L_10 - .L_9)
	.align		4
.L_9:
        /*0028*/ 	.word	index@($__internal_0_$__cuda_sm10x_tcgen05_guardrail_trap_col_being_dealloced_not_returned_by_alloc)
        /*002c*/ 	.word	0x00000110


	//----- nvinfo : EIATTR_FRAME_SIZE
	.align		4
.L_10:
        /*0030*/ 	.byte	0x04, 0x11
        /*0032*/ 	.short	(.L_12 - .L_11)
	.align		4
.L_11:
        /*0034*/ 	.word	index@(matmul_kernel)
        /*0038*/ 	.word	0x00000110


	//----- nvinfo : EIATTR_MIN_STACK_SIZE
	.align		4
.L_12:
        /*003c*/ 	.byte	0x04, 0x12
        /*003e*/ 	.short	(.L_14 - .L_13)
	.align		4
.L_13:
        /*0040*/ 	.word	index@(matmul_kernel)
        /*0044*/ 	.word	0x00000110
.L_14:


//--------------------- .nv.info.matmul_kernel    --------------------------
	.section	.nv.info.matmul_kernel,"",@"SHT_CUDA_INFO"
	.sectionflags	@""
	.align	4


	//----- nvinfo : EIATTR_CUDA_API_VERSION
	.align		4
        /*0000*/ 	.byte	0x04, 0x37
        /*0002*/ 	.short	(.L_16 - .L_15)
.L_15:
        /*0004*/ 	.word	0x00000081


	//----- nvinfo : EIATTR_KPARAM_INFO
	.align		4
.L_16:
        /*0008*/ 	.byte	0x04, 0x17
        /*000a*/ 	.short	(.L_18 - .L_17)
.L_17:
        /*000c*/ 	.word	0x00000000
        /*0010*/ 	.short	0x000d
        /*0012*/ 	.short	0x0048
        /*0014*/ 	.byte	0x00, 0xf4, 0x21, 0x00


	//----- nvinfo : EIATTR_KPARAM_INFO
	.align		4
.L_18:
        /*0018*/ 	.byte	0x04, 0x17
        /*001a*/ 	.short	(.L_20 - .L_19)
.L_19:
        /*001c*/ 	.word	0x00000000
        /*0020*/ 	.short	0x000c
        /*0022*/ 	.short	0x0040
        /*0024*/ 	.byte	0x00, 0xf4, 0x21, 0x00


	//----- nvinfo : EIATTR_KPARAM_INFO
	.align		4
.L_20:
        /*0028*/ 	.byte	0x04, 0x17
        /*002a*/ 	.short	(.L_22 - .L_21)
.L_21:
        /*002c*/ 	.word	0x00000000
        /*0030*/ 	.short	0x000b
        /*0032*/ 	.short	0x0038
        /*0034*/ 	.byte	0x00, 0xf0, 0x11, 0x00


	//----- nvinfo : EIATTR_KPARAM_INFO
	.align		4
.L_22:
        /*0038*/ 	.byte	0x04, 0x17
        /*003a*/ 	.short	(.L_24 - .L_23)
.L_23:
        /*003c*/ 	.word	0x00000000
        /*0040*/ 	.short	0x000a
        /*0042*/ 	.short	0x0034
        /*0044*/ 	.byte	0x00, 0xf0, 0x11, 0x00


	//----- nvinfo : EIATTR_KPARAM_INFO
	.align		4
.L_24:
        /*0048*/ 	.byte	0x04, 0x17
        /*004a*/ 	.short	(.L_26 - .L_25)
.L_25:
        /*004c*/ 	.word	0x00000000
        /*0050*/ 	.short	0x0009
        /*0052*/ 	.short	0x0030
        /*0054*/ 	.byte	0x00, 0xf0, 0x11, 0x00


	//----- nvinfo : EIATTR_KPARAM_INFO
	.align		4
.L_26:
        /*0058*/ 	.byte	0x04, 0x17
        /*005a*/ 	.short	(.L_28 - .L_27)
.L_27:
        /*005c*/ 	.word	0x00000000
        /*0060*/ 	.short	0x0008
        /*0062*/ 	.short	0x002c
        /*0064*/ 	.byte	0x00, 0xf0, 0x11, 0x00


	//----- nvinfo : EIATTR_KPARAM_INFO
	.align		4
.L_28:
        /*0068*/ 	.byte	0x04, 0x17
        /*006a*/ 	.short	(.L_30 - .L_29)
.L_29:
        /*006c*/ 	.word	0x00000000
        /*0070*/ 	.short	0x0007
        /*0072*/ 	.short	0x0028
        /*0074*/ 	.byte	0x00, 0xf0, 0x11, 0x00


	//----- nvinfo : EIATTR_KPARAM_INFO
	.align		4
.L_30:
        /*0078*/ 	.byte	0x04, 0x17
        /*007a*/ 	.short	(.L_32 - .L_31)
.L_31:
        /*007c*/ 	.word	0x00000000
        /*0080*/ 	.short	0x0006
        /*0082*/ 	.short	0x0024
        /*0084*/ 	.byte	0x00, 0xf0, 0x11, 0x00


	//----- nvinfo : EIATTR_KPARAM_INFO
	.align		4
.L_32:
        /*0088*/ 	.byte	0x04, 0x17
        /*008a*/ 	.short	(.L_34 - .L_33)
.L_33:
        /*008c*/ 	.word	0x00000000
        /*0090*/ 	.short	0x0005
        /*0092*/ 	.short	0x0020
        /*0094*/ 	.byte	0x00, 0xf0, 0x11, 0x00


	//----- nvinfo : EIATTR_KPARAM_INFO
	.align		4
.L_34:
        /*0098*/ 	.byte	0x04, 0x17
        /*009a*/ 	.short	(.L_36 - .L_35)
.L_35:
        /*009c*/ 	.word	0x00000000
        /*00a0*/ 	.short	0x0004
        /*00a2*/ 	.short	0x001c
        /*00a4*/ 	.byte	0x00, 0xf0, 0x11, 0x00


	//----- nvinfo : EIATTR_KPARAM_INFO
	.align		4
.L_36:
        /*00a8*/ 	.byte	0x04, 0x17
        /*00aa*/ 	.short	(.L_38 - .L_37)
.L_37:
        /*00ac*/ 	.word	0x00000000
        /*00b0*/ 	.short	0x0003
        /*00b2*/ 	.short	0x0018
        /*00b4*/ 	.byte	0x00, 0xf0, 0x11, 0x00


	//----- nvinfo : EIATTR_KPARAM_INFO
	.align		4
.L_38:
        /*00b8*/ 	.byte	0x04, 0x17
        /*00ba*/ 	.short	(.L_40 - .L_39)
.L_39:
        /*00bc*/ 	.word	0x00000000
        /*00c0*/ 	.short	0x0002
        /*00c2*/ 	.short	0x0010
        /*00c4*/ 	.byte	0x00, 0xf4, 0x21, 0x00


	//----- nvinfo : EIATTR_KPARAM_INFO
	.align		4
.L_40:
        /*00c8*/ 	.byte	0x04, 0x17
        /*00ca*/ 	.short	(.L_42 - .L_41)
.L_41:
        /*00cc*/ 	.word	0x00000000
        /*00d0*/ 	.short	0x0001
        /*00d2*/ 	.short	0x0008
        /*00d4*/ 	.byte	0x00, 0xf4, 0x21, 0x00


	//----- nvinfo : EIATTR_KPARAM_INFO
	.align		4
.L_42:
        /*00d8*/ 	.byte	0x04, 0x17
        /*00da*/ 	.short	(.L_44 - .L_43)
.L_43:
        /*00dc*/ 	.word	0x00000000
        /*00e0*/ 	.short	0x0000
        /*00e2*/ 	.short	0x0000
        /*00e4*/ 	.byte	0x00, 0xf4, 0x21, 0x00


	//----- nvinfo : EIATTR_AT_ENTRY_FRAGMENTS
	.align		4
.L_44:
        /*00e8*/ 	.byte	0x04, 0x4f
        /*00ea*/ 	.short	(.L_46 - .L_45)


	//   ....[0]....
.L_45:
        /*00ec*/ 	.word	0x00000004


	//----- nvinfo : EIATTR_RESERVED_SMEM_USED
	.align		4
.L_46:
        /*00f0*/ 	.byte	0x01, 0x41
	.zero		2


	//----- nvinfo : EIATTR_SPARSE_MMA_MASK
	.align		4
        /*00f4*/ 	.byte	0x03, 0x50
        /*00f6*/ 	.short	0x0000


	//----- nvinfo : EIATTR_TCGEN05_1CTA_USED
	.align		4
        /*00f8*/ 	.byte	0x01, 0x51
	.zero		2


	//----- nvinfo : EIATTR_MAXREG_COUNT
	.align		4
        /*00fc*/ 	.byte	0x03, 0x1b
        /*00fe*/ 	.short	0x00ff


	//----- nvinfo : EIATTR_NUM_BARRIERS
	.align		4
        /*0100*/ 	.byte	0x02, 0x4c
        /*0102*/ 	.byte	0x01
	.zero		1


	//----- nvinfo : EIATTR_ANNOTATIONS
	.align		4
        /*0104*/ 	.byte	0x04, 0x55
        /*0106*/ 	.short	(.L_48 - .L_47)


	//   ....[0]....
.L_47:
        /*0108*/ 	.word	0x00000001
        /*010c*/ 	.byte	0x30, 0x0a, 0x00, 0x00, 0x01, 0x00, 0x00, 0x00, 0xf0, 0x0a, 0x00, 0x00, 0x01, 0x00, 0x00, 0x00
        /* <DEDUP_REMOVED lines=67> */
        /*054c*/ 	.byte	0x40, 0xb5, 0x00, 0x00


	//----- nvinfo : EIATTR_INT_WARP_WIDE_INSTR_OFFSETS
	.align		4
.L_48:
        /*0550*/ 	.byte	0x04, 0x31
        /*0552*/ 	.short	(.L_50 - .L_49)


	//   ....[0]....
.L_49:
        /*0554*/ 	.word	0x00004230


	//   ....[1]....
        /*0558*/ 	.word	0x00004250


	//   ....[2]....
        /*055c*/ 	.word	0x00005c60


	//   ....[3]....
        /*0560*/ 	.word	0x0000ba30


	//   ....[4]....
        /*0564*/ 	.word	0x0000ba80


	//----- nvinfo : EIATTR_COOP_GROUP_MASK_REGIDS
	.align		4
.L_50:
        /*0568*/ 	.byte	0x04, 0x29
        /*056a*/ 	.short	(.L_52 - .L_51)


	//   ....[0]....
.L_51:
        /*056c*/ 	.word	0xffffffff


	//   ....[1]....
        /*0570*/ 	.word	0xffffffff


	//   ....[2]....
        /*0574*/ 	.word	0xffffffff


	//   ....[3]....
        /*0578*/ 	.word	0xffffffff


	//----- nvinfo : EIATTR_COOP_GROUP_INSTR_OFFSETS
	.align		4
.L_52:
        /*057c*/ 	.byte	0x04, 0x28
        /*057e*/ 	.short	(.L_54 - .L_53)


	//   ....[0]....
.L_53:
        /*0580*/ 	.word	0x00000080


	//   ....[1]....
        /*0584*/ 	.word	0x00000340


	//   ....[2]....
        /*0588*/ 	.word	0x0000b8c0


	//   ....[3]....
        /*058c*/ 	.word	0x0000bb30


	//----- nvinfo : EIATTR_VRC_CTA_INIT_COUNT
	.align		4
.L_54:
        /*0590*/ 	.byte	0x02, 0x4a
        /*0592*/ 	.byte	0x80
	.zero		1


	//----- nvinfo : EIATTR_MBARRIER_INSTR_OFFSETS
	.align		4
        /*0594*/ 	.byte	0x04, 0x39
        /*0596*/ 	.short	(.L_56 - .L_55)


	//   ....[0]....
.L_55:
        /*0598*/ 	.word	0x00004360
        /*059c*/ 	.word	0x000000ff
        /*05a0*/ 	.word	0x00000000
        /*05a4*/ 	.short	0x0100
        /*05a6*/ 	.byte	0x0b
	.zero		1


	//   ....[1]....
        /*05a8*/ 	.word	0x00005ca0
        /*05ac*/ 	.word	0x000000ff
        /*05b0*/ 	.word	0x0000c008
        /*05b4*/ 	.short	0x0100
        /*05b6*/ 	.byte	0x09
	.zero		1


	//   ....[2]....
        /*05b8*/ 	.word	0x00007880
        /*05bc*/ 	.word	0x000000ff
        /*05c0*/ 	.word	0x00000000
        /*05c4*/ 	.short	0x010a
        /*05c6*/ 	.byte	0x0b
	.zero		1


	//   ....[3]....
        /*05c8*/ 	.word	0x00009a00
        /*05cc*/ 	.word	0x000000ff
        /*05d0*/ 	.word	0x00000000
        /*05d4*/ 	.short	0x010a
        /*05d6*/ 	.byte	0x0b
	.zero		1


	//   ....[4]....
        /*05d8*/ 	.word	0x00009b00
        /*05dc*/ 	.word	0x000000ff
        /*05e0*/ 	.word	0x0000c000
        /*05e4*/ 	.short	0x0108
        /*05e6*/ 	.byte	0x09
	.zero		1


	//   ....[5]....
        /*05e8*/ 	.word	0x00009b40
        /*05ec*/ 	.word	0x000000ff
        /*05f0*/ 	.word	0x0000c008
        /*05f4*/ 	.short	0x0108
        /*05f6*/ 	.byte	0x09
	.zero		1


	//   ....[6]....
        /*05f8*/ 	.word	0x0000bb50
        /*05fc*/ 	.word	0x000000ff
        /*0600*/ 	.word	0x00000000
        /*0604*/ 	.short	0x010a
        /*0606*/ 	.byte	0x0b
	.zero		1


	//   ....[7]....
        /*0608*/ 	.word	0x0000bb80
        /*060c*/ 	.word	0x000000ff
        /*0610*/ 	.word	0x00000000
        /*0614*/ 	.short	0x010a
        /*0616*/ 	.byte	0x0b
	.zero		1


	//----- nvinfo : EIATTR_NUM_MBARRIERS
	.align		4
.L_56:
        /*0618*/ 	.byte	0x03, 0x38
        /*061a*/ 	.short	0x0002


	//----- nvinfo : EIATTR_EXIT_INSTR_OFFSETS
	.align		4
        /*061c*/ 	.byte	0x04, 0x1c
        /*061e*/ 	.short	(.L_58 - .L_57)


	//   ....[0]....
.L_57:
        /*0620*/ 	.word	0x0000bb40


	//----- nvinfo : EIATTR_REQNTID
	.align		4
.L_58:
        /*0624*/ 	.byte	0x04, 0x10
        /*0626*/ 	.short	(.L_60 - .L_59)
.L_59:
        /*0628*/ 	.word	0x00000080
        /*062c*/ 	.word	0x00000001
        /*0630*/ 	.word	0x00000001


	//----- nvinfo : EIATTR_CRS_STACK_SIZE
	.align		4
.L_60:
        /*0634*/ 	.byte	0x04, 0x1e
        /*0636*/ 	.short	(.L_62 - .L_61)
.L_61:
        /*0638*/ 	.word	0x00000000


	//----- nvinfo : EIATTR_CBANK_PARAM_SIZE
	.align		4
.L_62:
        /*063c*/ 	.byte	0x03, 0x19
        /*063e*/ 	.short	0x0050


	//----- nvinfo : EIATTR_PARAM_CBANK
	.align		4
        /*0640*/ 	.byte	0x04, 0x0a
        /*0642*/ 	.short	(.L_64 - .L_63)
	.align		4
.L_63:
        /*0644*/ 	.word	index@(.nv.constant0.matmul_kernel)
        /*0648*/ 	.short	0x0380
        /*064a*/ 	.short	0x0050


	//----- nvinfo : EIATTR_SW_WAR
	.align		4
.L_64:
        /*064c*/ 	.byte	0x04, 0x36
        /*064e*/ 	.short	(.L_66 - .L_65)
.L_65:
        /*0650*/ 	.word	0x00000008
.L_66:


//--------------------- .nv.compat                --------------------------
	.section	.nv.compat,"",@"SHT_CUDA_COMPAT_INFO"
	.align	4
        /*0000*/ 	.byte	0x02, 0x02, 0x02, 0x00, 0x02, 0x05, 0x05, 0x00, 0x02, 0x03, 0x00, 0x00, 0x02, 0x06, 0x01, 0x00


//--------------------- .nv.callgraph             --------------------------
	.section	.nv.callgraph,"",@"SHT_CUDA_CALLGRAPH"
	.align	4
	.sectionentsize	8
	.align		4
        /*0000*/ 	.word	0x00000000
	.align		4
        /*0004*/ 	.word	0xffffffff
	.align		4
        /*0008*/ 	.word	0x00000000
	.align		4
        /*000c*/ 	.word	0xfffffffe
	.align		4
        /*0010*/ 	.word	0x00000000
	.align		4
        /*0014*/ 	.word	0xfffffffd
	.align		4
        /*0018*/ 	.word	0x00000000
	.align		4
        /*001c*/ 	.word	0xfffffffc


//--------------------- .text.matmul_kernel       --------------------------
	.section	.text.matmul_kernel,"ax",@progbits
	.align	128
        .global         matmul_kernel
        .type           matmul_kernel,@function
        .size           matmul_kernel,(.L_x_20 - matmul_kernel)
        .other          matmul_kernel,@"STO_CUDA_ENTRY STV_DEFAULT"
matmul_kernel:
.text.matmul_kernel:
[----:B------:R-:W0:Y:S01]  /*0000*/  LDC R1, c[0x0][0x37c] ;  /* 0x0000df00ff017b82 */ /* 0x000e220000000800 */
[----:B------:R-:W1:Y:S01]  /*0010*/  S2R R0, SR_TID.X ;  /* 0x0000000000007919 */ /* 0x000e620000002100 */
[----:B0-----:R-:W-:Y:S01]  /*0020*/  VIADD R1, R1, 0xfffffef0 ;  /* 0xfffffef001017836 */ /* 0x001fe20000000000 */
[----:B------:R-:W0:Y:S01]  /*0030*/  LDCU.64 UR20, c[0x0][0x358] ;  /* 0x00006b00ff1477ac */ /* 0x000e220008000a00 */
[----:B-1----:R-:W-:-:S13]  /*0040*/  ISETP.GE.U32.AND P0, PT, R0, 0x20, PT ;  /* 0x000000200000780c */ /* 0x002fda0003f06070 */
[----:B------:R-:W-:Y:S02]  /*0050*/  VOTEU.ANY UP0, P0 ;  /* 0x0000000000ff7886 */ /* 0x000fe40000000100 */
[----:B------:R-:W-:Y:S05]  /*0060*/  BRA.U UP0, `(.L_x_0) ;  /* 0x0000000100b87547 */ /* 0x000fea000b800000 */
[----:B------:R-:W1:Y:S01]  /*0070*/  S2UR UR6, SR_CgaCtaId ;  /* 0x00000000000679c3 */ /* 0x000e620000008800 */
[----:B------:R-:W-:Y:S01]  /*0080*/  NOP ;  /* 0x0000000000007918 */ /* 0x000fe20000000000 */
[----:B------:R-:W-:Y:S02]  /*0090*/  UMOV UR4, 0x40 ;  /* 0x0000004000047882 */ /* 0x000fe40000000000 */
[----:B-1----:R-:W-:-:S09]  /*00a0*/  ULEA UR4, UR6, UR4, 0x18 ;  /* 0x0000000406047291 */ /* 0x002fd2000f8ec0ff */
[----:B------:R-:W1:Y:S01]  /*00b0*/  LDS.U8 R0, [UR4] ;  /* 0x00000004ff007984 */ /* 0x000e620008000000 */
[----:B------:R-:W-:Y:S02]  /*00c0*/  UMOV UR4, 0x400 ;  /* 0x0000040000047882 */ /* 0x000fe40000000000 */
[----:B------:R-:W-:Y:S01]  /*00d0*/  ULEA UR4, UR6, UR4, 0x18 ;  /* 0x0000000406047291 */ /* 0x000fe2000f8ec0ff */
[----:B-1----:R-:W-:-:S13]  /*00e0*/  ISETP.NE.AND P0, PT, R0, RZ, PT ;  /* 0x000000ff0000720c */ /* 0x002fda0003f05270 */
[----:B------:R-:W-:Y:S05]  /*00f0*/  @P0 BRA `(.L_x_1) ;  /* 0x00000000007c0947 */ /* 0x000fea0003800000 */
[----:B------:R-:W-:-:S13]  /*0100*/  ELECT P0, URZ, PT ;  /* 0x0000000000ff782f */ /* 0x000fda0003800000 */
[----:B------:R-:W-:Y:S05]  /*0110*/  @!P0 BRA `(.L_x_2) ;  /* 0x0000000000848947 */ /* 0x000fea0003800000 */
[----:B------:R-:W-:Y:S01]  /*0120*/  UMOV UR5, 0x4 ;  /* 0x0000000400057882 */ /* 0x000fe20000000000 */
[----:B------:R-:W-:Y:S02]  /*0130*/  IMAD.MOV.U32 R4, RZ, RZ, 0x1 ;  /* 0x00000001ff047424 */ /* 0x000fe400078e00ff */
[----:B------:R-:W-:Y:S02]  /*0140*/  IMAD.MOV.U32 R5, RZ, RZ, 0xf ;  /* 0x0000000fff057424 */ /* 0x000fe400078e00ff */
[----:B------:R-:W-:Y:S04]  /*0150*/  DEPBAR.LE SB1, 0x36 ;  /* 0x00009d800000791a */ /* 0x000fe80000000000 */
[----:B------:R-:W1:Y:S02]  /*0160*/  UTCATOMSWS.FIND_AND_SET.ALIGN UP1, UR5, UR5 ;  /* 0x00000005000575e3 */ /* 0x000e640008020800 */
[----:B-1----:R-:W-:-:S04]  /*0170*/  PLOP3.LUT P0, PT, PT, PT, UP1, 0x80, 0x8 ;  /* 0x000000000008781c */ /* 0x002fc80003f0f018 */
[----:B------:R-:W-:-:S04]  /*0180*/  SEL R0, RZ, 0xffffffff, !P0 ;  /* 0xffffffffff007807 */ /* 0x000fc80004000000 */
[----:B------:R-:W-:Y:S01]  /*0190*/  ISETP.NE.AND P0, PT, R0, RZ, PT ;  /* 0x000000ff0000720c */ /* 0x000fe20003f05270 */
[----:B------:R-:W-:-:S12]  /*01a0*/  IMAD.U32 R0, RZ, RZ, UR5 ;  /* 0x00000005ff007e24 */ /* 0x000fd8000f8e00ff */
[----:B------:R-:W-:Y:S05]  /*01b0*/  @P0 BRA `(.L_x_3) ;  /* 0x0000000000240947 */ /* 0x000fea0003800000 */
.L_x_4:
[----:B------:R-:W-:Y:S05]  /*01c0*/  NANOSLEEP 0x64 ;  /* 0x000000640000795d */ /* 0x000fea0003800000 */
[----:B------:R-:W-:-:S05]  /*01d0*/  UMOV UR5, 0x4 ;  /* 0x0000000400057882 */ /* 0x000fca0000000000 */
[----:B------:R-:W-:Y:S04]  /*01e0*/  DEPBAR.LE SB1, 0x36 ;  /* 0x00009d800000791a */ /* 0x000fe80000000000 */
[----:B------:R-:W1:Y:S02]  /*01f0*/  UTCATOMSWS.FIND_AND_SET.ALIGN UP1, UR5, UR5 ;  /* 0x00000005000575e3 */ /* 0x000e640008020800 */
[----:B-1----:R-:W-:-:S04]  /*0200*/  PLOP3.LUT P0, PT, PT, PT, UP1, 0x80, 0x8 ;  /* 0x000000000008781c */ /* 0x002fc80003f0f018 */
[----:B------:R-:W-:-:S04]  /*0210*/  SEL R0, RZ, 0xffffffff, !P0 ;  /* 0xffffffffff007807 */ /* 0x000fc80004000000 */
[----:B------:R-:W-:Y:S01]  /*0220*/  ISETP.NE.AND P0, PT, R0, RZ, PT ;  /* 0x000000ff0000720c */ /* 0x000fe20003f05270 */
[----:B------:R-:W-:-:S12]  /*0230*/  IMAD.U32 R0, RZ, RZ, UR5 ;  /* 0x00000005ff007e24 */ /* 0x000fd8000f8e00ff */
[----:B------:R-:W-:Y:S05]  /*0240*/  @!P0 BRA `(.L_x_4) ;  /* 0xfffffffc00dc8947 */ /* 0x000fea000383ffff */
.L_x_3:
[C---:B------:R-:W-:Y:S01]  /*0250*/  VIADD R3, R0.reuse, 0x10 ;  /* 0x0000001000037836 */ /* 0x040fe20000000000 */
[----:B------:R-:W-:Y:S01]  /*0260*/  UMOV UR5, 0x50 ;  /* 0x0000005000057882 */ /* 0x000fe20000000000 */
[----:B------:R-:W-:Y:S01]  /*0270*/  SHF.L.U32 R2, R5, R0, RZ ;  /* 0x0000000005027219 */ /* 0x000fe200000006ff */
[----:B------:R-:W-:Y:S01]  /*0280*/  ULEA UR5, UR6, UR5, 0x18 ;  /* 0x0000000506057291 */ /* 0x000fe2000f8ec0ff */
[----:B------:R-:W-:Y:S01]  /*0290*/  IMAD.SHL.U32 R0, R0, 0x20, RZ ;  /* 0x0000002000007824 */ /* 0x000fe200078e00ff */
[----:B------:R-:W-:-:S04]  /*02a0*/  SHF.L.U32 R3, R4, R3, RZ ;  /* 0x0000000304037219 */ /* 0x000fc800000006ff */
[----:B------:R-:W-:-:S05]  /*02b0*/  LOP3.LUT R2, R3, R2, RZ, 0xfc, !PT ;  /* 0x0000000203027212 */ /* 0x000fca00078efcff */
[----:B------:R1:W-:Y:S04]  /*02c0*/  ATOMS.OR RZ, [UR5], R2 ;  /* 0x00000002ffff798c */ /* 0x0003e8000b000005 */
[----:B------:R1:W-:Y:S01]  /*02d0*/  STS [UR4], R0 ;  /* 0x00000000ff007988 */ /* 0x0003e20008000804 */
[----:B------:R-:W-:Y:S05]  /*02e0*/  BRA `(.L_x_2) ;  /* 0x0000000000107947 */ /* 0x000fea0003800000 */
.L_x_1:
[----:B------:R-:W-:Y:S01]  /*02f0*/  IMAD.MOV.U32 R0, RZ, RZ, -0x1 ;  /* 0xffffffffff007424 */ /* 0x000fe200078e00ff */
[----:B------:R-:W-:-:S04]  /*0300*/  MOV R2, 0x330 ;  /* 0x0000033000027802 */ /* 0x000fc80000000f00 */
[----:B------:R1:W-:Y:S03]  /*0310*/  STS [UR4], R0 ;  /* 0x00000000ff007988 */ /* 0x0003e60008000804 */
[----:B01----:R-:W-:Y:S05]  /*0320*/  CALL.REL.NOINC `($__internal_1_$__cuda_sm10x_tcgen05_guardrail_trap_phase_invalid_during_alloc) ;  /* 0x000000b8002c7944 */ /* 0x003fea0003c00000 */
.L_x_2:
[----:B------:R-:W-:Y:S05]  /*0330*/  WARPSYNC.ALL ;  /* 0x0000000000007948 */ /* 0x000fea0003800000 */
[----:B------:R-:W-:Y:S01]  /*0340*/  NOP ;  /* 0x0000000000007918 */ /* 0x000fe20000000000 */
.L_x_0:
[----:B------:R-:W2:Y:S01]  /*0350*/  LDC.64 R22, c[0x0][0x398] ;  /* 0x0000e600ff167b82 */ /* 0x000ea20000000a00 */
[----:B------:R-:W3:Y:S01]  /*0360*/  S2R R7, SR_CTAID.X ;  /* 0x0000000000077919 */ /* 0x000ee20000002500 */
[----:B------:R-:W-:Y:S01]  /*0370*/  UMOV UR9, 0x400 ;  /* 0x0000040000097882 */ /* 0x000fe20000000000 */
[----:B------:R-:W-:Y:S01]  /*0380*/  PRMT R194, RZ, 0x7610, R194 ;  /* 0x00007610ffc27816 */ /* 0x000fe200000000c2 */
[----:B------:R-:W4:Y:S01]  /*0390*/  LDCU.128 UR16, c[0x0][0x380] ;  /* 0x00007000ff1077ac */ /* 0x000f220008000c00 */
[----:B------:R-:W5:Y:S03]  /*03a0*/  S2R R101, SR_TID.X ;  /* 0x0000000000657919 */ /* 0x000f660000002100 */
[----:B------:R-:W1:Y:S01]  /*03b0*/  S2UR UR4, SR_CgaCtaId ;  /* 0x00000000000479c3 */ /* 0x000e620000008800 */
[----:B------:R-:W-:Y:S01]  /*03c0*/  UMOV UR6, 0x1 ;  /* 0x0000000100067882 */ /* 0x000fe20000000000 */
[----:B-12---:R-:W-:Y:S01]  /*03d0*/  VIADD R0, R23, 0x7f ;  /* 0x0000007f17007836 */ /* 0x006fe20000000000 */
[----:B------:R-:W-:-:S02]  /*03e0*/  IABS R13, R23 ;  /* 0x00000017000d7213 */ /* 0x000fc40000000000 */
[----:B------:R-:W-:Y:S02]  /*03f0*/  LOP3.LUT R168, RZ, R23, RZ, 0x33, !PT ;  /* 0x00000017ffa87212 */ /* 0x000fe400078e33ff */
[----:B------:R-:W-:Y:S01]  /*0400*/  SHF.R.S32.HI R3, RZ, 0x1f, R0 ;  /* 0x0000001fff037819 */ /* 0x000fe20000011400 */
[----:B------:R-:W-:-:S03]  /*0410*/  ULEA UR9, UR4, UR9, 0x18 ;  /* 0x0000000904097291 */ /* 0x000fc6000f8ec0ff */
[----:B------:R-:W-:Y:S02]  /*0420*/  LEA.HI R3, R3, R0, RZ, 0x7 ;  /* 0x0000000003037211 */ /* 0x000fe400078f38ff */
[----:B---3--:R-:W-:Y:S01]  /*0430*/  IABS R8, R7 ;  /* 0x0000000700087213 */ /* 0x008fe20000000000 */
[----:B------:R-:W-:Y:S01]  /*0440*/  UIADD3 UR11, UPT, UPT, UR9, 0xc000, URZ ;  /* 0x0000c000090b7890 */ /* 0x000fe2000fffe0ff */
[----:B------:R-:W-:Y:S02]  /*0450*/  SHF.R.S32.HI R3, RZ, 0x7, R3 ;  /* 0x00000007ff037819 */ /* 0x000fe40000011403 */
[----:B-----5:R-:W-:Y:S02]  /*0460*/  SHF.R.U32.HI R193, RZ, 0x6, R101 ;  /* 0x00000006ffc17819 */ /* 0x020fe40000011665 */
[----:B------:R-:W-:Y:S01]  /*0470*/  LOP3.LUT R219, R101, 0x3f, RZ, 0xc0, !PT ;  /* 0x0000003f65db7812 */ /* 0x000fe200078ec0ff */
[----:B------:R-:W-:Y:S01]  /*0480*/  IMAD.SHL.U32 R4, R3, 0x4, RZ ;  /* 0x0000000403047824 */ /* 0x000fe200078e00ff */
[----:B------:R-:W-:-:S02]  /*0490*/  SGXT.U32 R193, R193, 0x1 ;  /* 0x00000001c1c1781a */ /* 0x000fc40000000000 */
[----:B------:R-:W-:Y:S02]  /*04a0*/  SHF.R.U32.HI R214, RZ, 0x5, R101 ;  /* 0x00000005ffd67819 */ /* 0x000fe40000011665 */
[-C--:B------:R-:W-:Y:S02]  /*04b0*/  IABS R5, R4.reuse ;  /* 0x0000000400057213 */ /* 0x080fe40000000000 */
[----:B------:R-:W-:Y:S02]  /*04c0*/  IABS R10, R4 ;  /* 0x00000004000a7213 */ /* 0x000fe40000000000 */
[----:B------:R-:W1:Y:S08]  /*04d0*/  I2F.RP R0, R5 ;  /* 0x0000000500007306 */ /* 0x000e700000209400 */
[----:B-1----:R-:W1:Y:S02]  /*04e0*/  MUFU.RCP R0, R0 ;  /* 0x0000000000007308 */ /* 0x002e640000001000 */
[----:B-1----:R-:W-:-:S02]  /*04f0*/  VIADD R2, R0, 0xffffffe ;  /* 0x0ffffffe00027836 */ /* 0x002fc40000000000 */
[----:B------:R-:W-:-:S04]  /*0500*/  IMAD.MOV R0, RZ, RZ, -R10 ;  /* 0x000000ffff007224 */ /* 0x000fc800078e0a0a */
[----:B------:R1:W2:Y:S02]  /*0510*/  F2I.FTZ.U32.TRUNC.NTZ R3, R2 ;  /* 0x0000000200037305 */ /* 0x0002a4000021f000 */
[----:B-1----:R-:W-:Y:S02]  /*0520*/  IMAD.MOV.U32 R2, RZ, RZ, RZ ;  /* 0x000000ffff027224 */ /* 0x002fe400078e00ff */
[----:B--2---:R-:W-:-:S04]  /*0530*/  IMAD.MOV R6, RZ, RZ, -R3 ;  /* 0x000000ffff067224 */ /* 0x004fc800078e0a03 */
[----:B------:R-:W-:Y:S02]  /*0540*/  IMAD R9, R6, R5, RZ ;  /* 0x0000000506097224 */ /* 0x000fe400078e02ff */
[----:B------:R-:W-:Y:S02]  /*0550*/  IMAD.MOV.U32 R6, RZ, RZ, R8 ;  /* 0x000000ffff067224 */ /* 0x000fe400078e0008 */
[----:B------:R-:W-:-:S06]  /*0560*/  IMAD.HI.U32 R3, R3, R9, R2 ;  /* 0x0000000903037227 */ /* 0x000fcc00078e0002 */
[----:B------:R-:W-:-:S04]  /*0570*/  IMAD.HI.U32 R3, R3, R6, RZ ;  /* 0x0000000603037227 */ /* 0x000fc800078e00ff */
[----:B------:R-:W-:Y:S01]  /*0580*/  IMAD R0, R3, R0, R6 ;  /* 0x0000000003007224 */ /* 0x000fe200078e0206 */
[----:B------:R-:W-:Y:S01]  /*0590*/  IABS R6, R22 ;  /* 0x0000001600067213 */ /* 0x000fe20000000000 */
[----:B------:R-:W-:Y:S03]  /*05a0*/  BAR.SYNC.DEFER_BLOCKING 0x0 ;  /* 0x0000000000007b1d */ /* 0x000fe60000010000 */
[----:B------:R-:W-:-:S13]  /*05b0*/  ISETP.GT.U32.AND P1, PT, R5, R0, PT ;  /* 0x000000000500720c */ /* 0x000fda0003f24070 */
[----:B------:R-:W-:Y:S02]  /*05c0*/  @!P1 IMAD.IADD R0, R0, 0x1, -R5 ;  /* 0x0000000100009824 */ /* 0x000fe400078e0a05 */
[----:B------:R-:W-:Y:S01]  /*05d0*/  @!P1 VIADD R3, R3, 0x1 ;  /* 0x0000000103039836 */ /* 0x000fe20000000000 */
[----:B------:R-:W-:Y:S02]  /*05e0*/  ISETP.NE.AND P1, PT, R4, RZ, PT ;  /* 0x000000ff0400720c */ /* 0x000fe40003f25270 */
[----:B------:R-:W-:Y:S02]  /*05f0*/  ISETP.GE.U32.AND P0, PT, R0, R5, PT ;  /* 0x000000050000720c */ /* 0x000fe40003f06070 */
[----:B------:R-:W-:-:S04]  /*0600*/  LOP3.LUT R0, R7, R4, RZ, 0x3c, !PT ;  /* 0x0000000407007212 */ /* 0x000fc800078e3cff */
[----:B------:R-:W-:Y:S01]  /*0610*/  ISETP.GE.AND P2, PT, R0, RZ, PT ;  /* 0x000000ff0000720c */ /* 0x000fe20003f46270 */
[----:B------:R-:W-:-:S06]  /*0620*/  VIADD R0, R22, 0x3f ;  /* 0x0000003f16007836 */ /* 0x000fcc0000000000 */
[----:B------:R-:W-:-:S04]  /*0630*/  @P0 VIADD R3, R3, 0x1 ;  /* 0x0000000103030836 */ /* 0x000fc80000000000 */
[----:B------:R-:W-:Y:S01]  /*0640*/  IMAD.MOV.U32 R2, RZ, RZ, R3 ;  /* 0x000000ffff027224 */ /* 0x000fe200078e0003 */
[----:B------:R-:W-:-:S03]  /*0650*/  SHF.R.S32.HI R3, RZ, 0x1f, R0 ;  /* 0x0000001fff037819 */ /* 0x000fc60000011400 */
[----:B------:R-:W-:Y:S01]  /*0660*/  @!P2 IMAD.MOV R2, RZ, RZ, -R2 ;  /* 0x000000ffff02a224 */ /* 0x000fe200078e0a02 */
[----:B------:R-:W-:Y:S02]  /*0670*/  @!P1 LOP3.LUT R2, RZ, R4, RZ, 0x33, !PT ;  /* 0x00000004ff029212 */ /* 0x000fe400078e33ff */
[----:B------:R-:W-:-:S03]  /*0680*/  LEA.HI R3, R3, R0, RZ, 0x6 ;  /* 0x0000000003037211 */ /* 0x000fc600078f30ff */
[----:B------:R-:W-:-:S05]  /*0690*/  IMAD.SHL.U32 R10, R2, 0x4, RZ ;  /* 0x00000004020a7824 */ /* 0x000fca00078e00ff */
[----:B------:R-:W-:-:S04]  /*06a0*/  LEA.HI.SX32 R3, R3, -R10, 0x1a ;  /* 0x8000000a03037211 */ /* 0x000fc800078fd2ff */
[----:B------:R-:W-:Y:S01]  /*06b0*/  VIMNMX R11, PT, PT, R3, 0x4, PT ;  /* 0x00000004030b7848 */ /* 0x000fe20003fe0100 */
[----:B------:R-:W-:Y:S02]  /*06c0*/  IMAD.MOV R3, RZ, RZ, -R2 ;  /* 0x000000ffff037224 */ /* 0x000fe400078e0a02 */
[----:B------:R-:W-:Y:S01]  /*06d0*/  IMAD.MOV.U32 R2, RZ, RZ, R6 ;  /* 0x000000ffff027224 */ /* 0x000fe200078e0006 */
[----:B------:R-:W-:Y:S01]  /*06e0*/  IABS R9, R11 ;  /* 0x0000000b00097213 */ /* 0x000fe20000000000 */
[----:B------:R-:W-:Y:S01]  /*06f0*/  IMAD R12, R4, R3, R7 ;  /* 0x00000003040c7224 */ /* 0x000fe200078e0207 */
[----:B------:R-:W-:Y:S01]  /*0700*/  IABS R7, R11 ;  /* 0x0000000b00077213 */ /* 0x000fe20000000000 */
[----:B------:R-:W-:Y:S01]  /*0710*/  IMAD.MOV.U32 R4, RZ, RZ, RZ ;  /* 0x000000ffff047224 */ /* 0x000fe200078e00ff */
[----:B------:R-:W1:Y:S08]  /*0720*/  I2F.RP R0, R9 ;  /* 0x0000000900007306 */ /* 0x000e700000209400 */
[----:B------:R-:W2:Y:S08]  /*0730*/  I2F.RP R6, R2 ;  /* 0x0000000200067306 */ /* 0x000eb00000209400 */
[----:B-1----:R-:W1:Y:S08]  /*0740*/  MUFU.RCP R0, R0 ;  /* 0x0000000000007308 */ /* 0x002e700000001000 */
[----:B--2---:R-:W-:Y:S01]  /*0750*/  MUFU.RCP R6, R6 ;  /* 0x0000000600067308 */ /* 0x004fe20000001000 */
[----:B-1----:R-:W-:Y:S01]  /*0760*/  VIADD R5, R0, 0xffffffe ;  /* 0x0ffffffe00057836 */ /* 0x002fe20000000000 */
[----:B------:R-:W-:-:S06]  /*0770*/  IABS R0, R12 ;  /* 0x0000000c00007213 */ /* 0x000fcc0000000000 */
[----:B------:R-:W1:Y:S02]  /*0780*/  F2I.FTZ.U32.TRUNC.NTZ R5, R5 ;  /* 0x0000000500057305 */ /* 0x000e64000021f000 */
[----:B-1----:R-:W-:-:S04]  /*0790*/  IMAD.MOV R8, RZ, RZ, -R5 ;  /* 0x000000ffff087224 */ /* 0x002fc800078e0a05 */
[----:B------:R-:W-:-:S04]  /*07a0*/  IMAD R3, R8, R9, RZ ;  /* 0x0000000908037224 */ /* 0x000fc800078e02ff */
[----:B------:R-:W-:-:S04]  /*07b0*/  IMAD.HI.U32 R4, R5, R3, R4 ;  /* 0x0000000305047227 */ /* 0x000fc800078e0004 */
[----:B------:R-:W-:Y:S02]  /*07c0*/  IMAD.MOV.U32 R3, RZ, RZ, R13 ;  /* 0x000000ffff037224 */ /* 0x000fe400078e000d */
[----:B------:R-:W-:Y:S02]  /*07d0*/  IMAD.MOV.U32 R5, RZ, RZ, R0 ;  /* 0x000000ffff057224 */ /* 0x000fe400078e0000 */
[----:B------:R-:W1:Y:S01]  /*07e0*/  I2F.RP R8, R3 ;  /* 0x0000000300087306 */ /* 0x000e620000209400 */
[----:B------:R-:W-:Y:S02]  /*07f0*/  IMAD.MOV R0, RZ, RZ, -R7 ;  /* 0x000000ffff007224 */ /* 0x000fe400078e0a07 */
[----:B------:R-:W-:-:S04]  /*0800*/  IMAD.HI.U32 R4, R4, R5, RZ ;  /* 0x0000000504047227 */ /* 0x000fc800078e00ff */
[----:B------:R-:W-:Y:S02]  /*0810*/  IMAD R0, R4, R0, R5 ;  /* 0x0000000004007224 */ /* 0x000fe400078e0205 */
[----:B------:R-:W-:-:S03]  /*0820*/  VIADD R5, R6, 0xffffffe ;  /* 0x0ffffffe06057836 */ /* 0x000fc60000000000 */
[----:B------:R-:W-:Y:S01]  /*0830*/  ISETP.GT.U32.AND P1, PT, R9, R0, PT ;  /* 0x000000000900720c */ /* 0x000fe20003f24070 */
[----:B-1----:R-:W1:Y:S08]  /*0840*/  MUFU.RCP R8, R8 ;  /* 0x0000000800087308 */ /* 0x002e700000001000 */
[----:B------:R-:W2:Y:S04]  /*0850*/  F2I.FTZ.U32.TRUNC.NTZ R5, R5 ;  /* 0x0000000500057305 */ /* 0x000ea8000021f000 */
[----:B------:R-:W-:-:S02]  /*0860*/  @!P1 IMAD.IADD R0, R0, 0x1, -R9 ;  /* 0x0000000100009824 */ /* 0x000fc400078e0a09 */
[----:B------:R-:W-:Y:S01]  /*0870*/  @!P1 VIADD R4, R4, 0x1 ;  /* 0x0000000104049836 */ /* 0x000fe20000000000 */
[----:B------:R-:W-:Y:S02]  /*0880*/  ISETP.NE.AND P1, PT, R11, RZ, PT ;  /* 0x000000ff0b00720c */ /* 0x000fe40003f25270 */
[----:B------:R-:W-:Y:S02]  /*0890*/  ISETP.GE.U32.AND P0, PT, R0, R9, PT ;  /* 0x000000090000720c */ /* 0x000fe40003f06070 */
[----:B------:R-:W-:Y:S01]  /*08a0*/  LOP3.LUT R0, R12, R11, RZ, 0x3c, !PT ;  /* 0x0000000b0c007212 */ /* 0x000fe200078e3cff */
[----:B-1----:R-:W-:-:S03]  /*08b0*/  VIADD R7, R8, 0xffffffe ;  /* 0x0ffffffe08077836 */ /* 0x002fc60000000000 */
[----:B------:R-:W-:Y:S01]  /*08c0*/  ISETP.GE.AND P2, PT, R0, RZ, PT ;  /* 0x000000ff0000720c */ /* 0x000fe20003f46270 */
[----:B--2---:R-:W-:Y:S02]  /*08d0*/  IMAD.MOV R9, RZ, RZ, -R5 ;  /* 0x000000ffff097224 */ /* 0x004fe400078e0a05 */
[----:B------:R-:W1:Y:S02]  /*08e0*/  F2I.FTZ.U32.TRUNC.NTZ R7, R7 ;  /* 0x0000000700077305 */ /* 0x000e64000021f000 */
[----:B------:R-:W-:Y:S02]  /*08f0*/  IMAD R9, R9, R2, RZ ;  /* 0x0000000209097224 */ /* 0x000fe400078e02ff */
[----:B------:R-:W-:-:S04]  /*0900*/  @P0 VIADD R4, R4, 0x1 ;  /* 0x0000000104040836 */ /* 0x000fc80000000000 */
[----:B------:R-:W-:Y:S02]  /*0910*/  IMAD.MOV.U32 R20, RZ, RZ, R4 ;  /* 0x000000ffff147224 */ /* 0x000fe400078e0004 */
[----:B------:R-:W-:Y:S02]  /*0920*/  IMAD.MOV.U32 R4, RZ, RZ, RZ ;  /* 0x000000ffff047224 */ /* 0x000fe400078e00ff */
[----:B------:R-:W-:Y:S01]  /*0930*/  @!P2 IMAD.MOV R20, RZ, RZ, -R20 ;  /* 0x000000ffff14a224 */ /* 0x000fe200078e0a14 */
[----:B------:R-:W-:Y:S01]  /*0940*/  @!P1 LOP3.LUT R20, RZ, R11, RZ, 0x33, !PT ;  /* 0x0000000bff149212 */ /* 0x000fe200078e33ff */
[----:B-1----:R-:W-:Y:S02]  /*0950*/  IMAD.MOV R6, RZ, RZ, -R7 ;  /* 0x000000ffff067224 */ /* 0x002fe400078e0a07 */
[----:B------:R-:W-:-:S04]  /*0960*/  IMAD.HI.U32 R5, R5, R9, R4 ;  /* 0x0000000905057227 */ /* 0x000fc800078e0004 */
[----:B------:R-:W-:Y:S02]  /*0970*/  IMAD.MOV R0, RZ, RZ, -R20 ;  /* 0x000000ffff007224 */ /* 0x000fe400078e0a14 */
[----:B------:R-:W-:Y:S02]  /*0980*/  IMAD R9, R6, R3, RZ ;  /* 0x0000000306097224 */ /* 0x000fe400078e02ff */
[----:B------:R-:W-:Y:S02]  /*0990*/  IMAD.MOV.U32 R6, RZ, RZ, RZ ;  /* 0x000000ffff067224 */ /* 0x000fe400078e00ff */
[----:B------:R-:W-:Y:S02]  /*09a0*/  IMAD R0, R11, R0, R12 ;  /* 0x000000000b007224 */ /* 0x000fe400078e020c */
[----:B------:R-:W-:Y:S02]  /*09b0*/  IMAD.SHL.U32 R20, R20, 0x80, RZ ;  /* 0x0000008014147824 */ /* 0x000fe400078e00ff */
[----:B------:R-:W-:-:S03]  /*09c0*/  IMAD.HI.U32 R4, R7, R9, R6 ;  /* 0x0000000907047227 */ /* 0x000fc600078e0006 */
[--C-:B------:R-:W-:Y:S01]  /*09d0*/  LOP3.LUT R146, R20, 0x2, R193.reuse, 0xfe, !PT ;  /* 0x0000000214927812 */ /* 0x100fe200078efec1 */
[----:B------:R-:W-:Y:S01]  /*09e0*/  IMAD.IADD R7, R10, 0x1, R0 ;  /* 0x000000010a077824 */ /* 0x000fe200078e0200 */
[C---:B------:R-:W-:Y:S02]  /*09f0*/  LOP3.LUT R0, R20.reuse, R193, RZ, 0xfc, !PT ;  /* 0x000000c114007212 */ /* 0x040fe400078efcff */
[C---:B------:R-:W-:Y:S01]  /*0a00*/  LOP3.LUT R144, R20.reuse, 0x6, R193, 0xfe, !PT ;  /* 0x0000000614907812 */ /* 0x040fe200078efec1 */
[----:B------:R-:W-:Y:S01]  /*0a10*/  IMAD R147, R7, 0x40, R219 ;  /* 0x0000004007937824 */ /* 0x000fe200078e02db */
[----:B------:R-:W-:Y:S01]  /*0a20*/  LOP3.LUT R143, R20, 0x8, R193, 0xfe, !PT ;  /* 0x00000008148f7812 */ /* 0x000fe200078efec1 */
[----:B------:R-:W-:Y:S01]  /*0a30*/  STL [R1+0x80], R146 ;  /* 0x0000809201007387 */ /* 0x000fe20000100800 */
[----:B------:R-:W-:Y:S02]  /*0a40*/  IABS R12, R0 ;  /* 0x00000000000c7213 */ /* 0x000fe40000000000 */
[----:B------:R-:W-:-:S02]  /*0a50*/  IABS R13, R146 ;  /* 0x00000092000d7213 */ /* 0x000fc40000000000 */
[----:B------:R-:W-:Y:S01]  /*0a60*/  IABS R17, R144 ;  /* 0x0000009000117213 */ /* 0x000fe20000000000 */
[----:B------:R-:W-:Y:S01]  /*0a70*/  IMAD.HI.U32 R6, R4, R12, RZ ;  /* 0x0000000c04067227 */ /* 0x000fe200078e00ff */
[----:B------:R-:W-:Y:S02]  /*0a80*/  IABS R19, R143 ;  /* 0x0000008f00137213 */ /* 0x000fe40000000000 */
[--C-:B------:R-:W-:Y:S01]  /*0a90*/  LOP3.LUT R145, R20, 0x4, R193.reuse, 0xfe, !PT ;  /* 0x0000000414917812 */ /* 0x100fe200078efec1 */
[----:B------:R-:W-:Y:S01]  /*0aa0*/  IMAD.HI.U32 R8, R4, R13, RZ ;  /* 0x0000000d04087227 */ /* 0x000fe200078e00ff */
[--C-:B------:R-:W-:Y:S02]  /*0ab0*/  LOP3.LUT R142, R20, 0xa, R193.reuse, 0xfe, !PT ;  /* 0x0000000a148e7812 */ /* 0x100fe400078efec1 */
[----:B------:R-:W-:Y:S01]  /*0ac0*/  IABS R15, R145 ;  /* 0x00000091000f7213 */ /* 0x000fe20000000000 */
[----:B------:R-:W-:Y:S01]  /*0ad0*/  IMAD.HI.U32 R10, R4, R17, RZ ;  /* 0x00000011040a7227 */ /* 0x000fe200078e00ff */
[C-C-:B------:R-:W-:Y:S01]  /*0ae0*/  LOP3.LUT R141, R20.reuse, 0xc, R193.reuse, 0xfe, !PT ;  /* 0x0000000c148d7812 */ /* 0x140fe200078efec1 */
[----:B------:R-:W-:Y:S01]  /*0af0*/  STL [R1+0x7c], R145 ;  /* 0x00007c9101007387 */ /* 0x000fe20000100800 */
[--C-:B------:R-:W-:Y:S01]  /*0b00*/  LOP3.LUT R140, R20, 0xe, R193.reuse, 0xfe, !PT ;  /* 0x0000000e148c7812 */ /* 0x100fe200078efec1 */
[----:B------:R-:W-:Y:S01]  /*0b10*/  IMAD.HI.U32 R11, R4, R19, RZ ;  /* 0x00000013040b7227 */ /* 0x000fe200078e00ff */
[C-C-:B------:R-:W-:Y:S01]  /*0b20*/  LOP3.LUT R139, R20.reuse, 0x10, R193.reuse, 0xfe, !PT ;  /* 0x00000010148b7812 */ /* 0x140fe200078efec1 */
[----:B------:R-:W-:Y:S01]  /*0b30*/  STL [R1+0x8], R144 ;  /* 0x0000089001007387 */ /* 0x000fe20000100800 */
[C---:B------:R-:W-:Y:S01]  /*0b40*/  LOP3.LUT R138, R20.reuse, 0x12, R193, 0xfe, !PT ;  /* 0x00000012148a7812 */ /* 0x040fe200078efec1 */
[----:B------:R-:W-:Y:S01]  /*0b50*/  IMAD.MOV R6, RZ, RZ, -R6 ;  /* 0x000000ffff067224 */ /* 0x000fe200078e0a06 */
[----:B------:R-:W-:Y:S01]  /*0b60*/  IABS R21, R140 ;  /* 0x0000008c00157213 */ /* 0x000fe20000000000 */
[----:B------:R-:W-:Y:S01]  /*0b70*/  IMAD.MOV R14, RZ, RZ, -R8 ;  /* 0x000000ffff0e7224 */ /* 0x000fe200078e0a08 */
[----:B------:R-:W-:Y:S01]  /*0b80*/  IABS R25, R139 ;  /* 0x0000008b00197213 */ /* 0x000fe20000000000 */
[----:B------:R-:W-:Y:S01]  /*0b90*/  IMAD.MOV R18, RZ, RZ, -R10 ;  /* 0x000000ffff127224 */ /* 0x000fe200078e0a0a */
[----:B------:R-:W-:Y:S01]  /*0ba0*/  IABS R27, R138 ;  /* 0x0000008a001b7213 */ /* 0x000fe20000000000 */
[----:B------:R-:W-:Y:S01]  /*0bb0*/  IMAD.MOV R24, RZ, RZ, -R11 ;  /* 0x000000ffff187224 */ /* 0x000fe200078e0a0b */
[C-C-:B------:R-:W-:Y:S01]  /*0bc0*/  LOP3.LUT R137, R20.reuse, 0x14, R193.reuse, 0xfe, !PT ;  /* 0x0000001414897812 */ /* 0x140fe200078efec1 */
[C---:B------:R-:W-:Y:S01]  /*0bd0*/  IMAD R8, R3.reuse, R6, R12 ;  /* 0x0000000603087224 */ /* 0x040fe200078e020c */
[--C-:B------:R-:W-:Y:S01]  /*0be0*/  LOP3.LUT R131, R20, 0x1a, R193.reuse, 0xfe, !PT ;  /* 0x0000001a14837812 */ /* 0x100fe200078efec1 */
[----:B------:R-:W-:Y:S01]  /*0bf0*/  IMAD.HI.U32 R9, R4, R15, RZ ;  /* 0x0000000f04097227 */ /* 0x000fe200078e00ff */
[C---:B------:R-:W-:Y:S01]  /*0c00*/  LOP3.LUT R127, R20.reuse, 0x1e, R193, 0xfe, !PT ;  /* 0x0000001e147f7812 */ /* 0x040fe200078efec1 */
[----:B------:R-:W-:Y:S01]  /*0c10*/  STL [R1+0x4], R143 ;  /* 0x0000048f01007387 */ /* 0x000fe20000100800 */
[----:B------:R-:W-:Y:S01]  /*0c20*/  IABS R36, R131 ;  /* 0x0000008300247213 */ /* 0x000fe20000000000 */
[C---:B------:R-:W-:Y:S01]  /*0c30*/  IMAD R6, R3.reuse, R14, R13 ;  /* 0x0000000e03067224 */ /* 0x040fe200078e020d */
[----:B------:R-:W-:Y:S01]  /*0c40*/  LOP3.LUT R123, R20, 0x24, R193, 0xfe, !PT ;  /* 0x00000024147b7812 */ /* 0x000fe200078efec1 */
[C---:B------:R-:W-:Y:S01]  /*0c50*/  IMAD R12, R3.reuse, R18, R17 ;  /* 0x00000012030c7224 */ /* 0x040fe200078e0211 */
[----:B------:R-:W-:Y:S01]  /*0c60*/  IABS R17, R142 ;  /* 0x0000008e00117213 */ /* 0x000fe20000000000 */
[C---:B------:R-:W-:Y:S01]  /*0c70*/  IMAD R14, R3.reuse, R24, R19 ;  /* 0x00000018030e7224 */ /* 0x040fe200078e0213 */
[----:B------:R-:W-:Y:S01]  /*0c80*/  IABS R19, R141 ;  /* 0x0000008d00137213 */ /* 0x000fe20000000000 */
[----:B------:R-:W-:Y:S01]  /*0c90*/  IMAD.MOV R16, RZ, RZ, -R9 ;  /* 0x000000ffff107224 */ /* 0x000fe200078e0a09 */
[----:B------:R-:W-:Y:S01]  /*0ca0*/  IABS R40, R127 ;  /* 0x0000007f00287213 */ /* 0x000fe20000000000 */
[----:B------:R-:W-:Y:S01]  /*0cb0*/  IMAD.HI.U32 R9, R4, R17, RZ ;  /* 0x0000001104097227 */ /* 0x000fe200078e00ff */
[--C-:B------:R-:W-:Y:S01]  /*0cc0*/  LOP3.LUT R133, R20, 0x18, R193.reuse, 0xfe, !PT ;  /* 0x0000001814857812 */ /* 0x100fe200078efec1 */
[----:B------:R-:W-:Y:S01]  /*0cd0*/  STL [R1+0x78], R142 ;  /* 0x0000788e01007387 */ /* 0x000fe20000100800 */
[----:B------:R-:W-:Y:S01]  /*0ce0*/  IABS R46, R123 ;  /* 0x0000007b002e7213 */ /* 0x000fe20000000000 */
[----:B------:R-:W-:Y:S01]  /*0cf0*/  IMAD.HI.U32 R11, R4, R19, RZ ;  /* 0x00000013040b7227 */ /* 0x000fe200078e00ff */
[----:B------:R-:W-:Y:S01]  /*0d00*/  IABS R34, R133 ;  /* 0x0000008500227213 */ /* 0x000fe20000000000 */
[----:B------:R-:W-:Y:S01]  /*0d10*/  STL [R1+0x74], R141 ;  /* 0x0000748d01007387 */ /* 0x000fe20000100800 */
[C---:B------:R-:W-:Y:S01]  /*0d20*/  LOP3.LUT R49, R20.reuse, 0x28, R193, 0xfe, !PT ;  /* 0x0000002814317812 */ /* 0x040fe200078efec1 */
[C---:B------:R-:W-:Y:S01]  /*0d30*/  IMAD R10, R3.reuse, R16, R15 ;  /* 0x00000010030a7224 */ /* 0x040fe200078e020f */
[--C-:B------:R-:W-:Y:S01]  /*0d40*/  LOP3.LUT R51, R20, 0x2e, R193.reuse, 0xfe, !PT ;  /* 0x0000002e14337812 */ /* 0x100fe200078efec1 */
[----:B------:R-:W-:Y:S01]  /*0d50*/  IMAD.HI.U32 R13, R4, R21, RZ ;  /* 0x00000015040d7227 */ /* 0x000fe200078e00ff */
[----:B------:R-:W-:Y:S01]  /*0d60*/  IABS R50, R49 ;  /* 0x0000003100327213 */ /* 0x000fe20000000000 */
[----:B------:R-:W-:Y:S01]  /*0d70*/  STL [R1+0x70], R140 ;  /* 0x0000708c01007387 */ /* 0x000fe20000100800 */
[--C-:B------:R-:W-:Y:S01]  /*0d80*/  LOP3.LUT R125, R20, 0x22, R193.reuse, 0xfe, !PT ;  /* 0x00000022147d7812 */ /* 0x100fe200078efec1 */
[C---:B------:R-:W-:Y:S01]  /*0d90*/  IMAD.HI.U32 R15, R4.reuse, R25, RZ ;  /* 0x00000019040f7227 */ /* 0x040fe200078e00ff */
[----:B------:R-:W-:Y:S01]  /*0da0*/  IABS R56, R51 ;  /* 0x0000003300387213 */ /* 0x000fe20000000000 */
[----:B------:R-:W-:Y:S01]  /*0db0*/  STL [R1+0x6c], R139 ;  /* 0x00006c8b01007387 */ /* 0x000fe20000100800 */
[----:B------:R-:W-:Y:S01]  /*0dc0*/  IABS R44, R125 ;  /* 0x0000007d002c7213 */ /* 0x000fe20000000000 */
[----:B------:R-:W-:Y:S01]  /*0dd0*/  IMAD.HI.U32 R16, R4, R27, RZ ;  /* 0x0000001b04107227 */ /* 0x000fe200078e00ff */
[C-C-:B------:R-:W-:Y:S01]  /*0de0*/  LOP3.LUT R117, R20.reuse, 0x32, R193.reuse, 0xfe, !PT ;  /* 0x0000003214757812 */ /* 0x140fe200078efec1 */
[----:B------:R-:W-:Y:S01]  /*0df0*/  STL [R1+0x68], R138 ;  /* 0x0000688a01007387 */ /* 0x000fe20000100800 */
[----:B------:R-:W-:Y:S01]  /*0e00*/  LOP3.LUT R119, R20, 0x2c, R193, 0xfe, !PT ;  /* 0x0000002c14777812 */ /* 0x000fe200078efec1 */
[----:B------:R-:W-:Y:S01]  /*0e10*/  IMAD.MOV R18, RZ, RZ, -R9 ;  /* 0x000000ffff127224 */ /* 0x000fe200078e0a09 */
[----:B------:R-:W-:Y:S01]  /*0e20*/  IABS R60, R117 ;  /* 0x00000075003c7213 */ /* 0x000fe20000000000 */
[----:B------:R-:W-:Y:S01]  /*0e30*/  IMAD.MOV R24, RZ, RZ, -R11 ;  /* 0x000000ffff187224 */ /* 0x000fe200078e0a0b */
[----:B------:R-:W-:Y:S01]  /*0e40*/  IABS R54, R119 ;  /* 0x0000007700367213 */ /* 0x000fe20000000000 */
[----:B------:R-:W-:Y:S01]  /*0e50*/  IMAD.MOV R26, RZ, RZ, -R13 ;  /* 0x000000ffff1a7224 */ /* 0x000fe200078e0a0d */
[----:B------:R-:W-:Y:S01]  /*0e60*/  LOP3.LUT R107, R0, 0x42, RZ, 0xfc, !PT ;  /* 0x00000042006b7812 */ /* 0x000fe200078efcff */
[----:B------:R-:W-:Y:S01]  /*0e70*/  IMAD.MOV R28, RZ, RZ, -R15 ;  /* 0x000000ffff1c7224 */ /* 0x000fe200078e0a0f */
[----:B------:R-:W-:Y:S01]  /*0e80*/  LOP3.LUT R55, R20, 0x36, R193, 0xfe, !PT ;  /* 0x0000003614377812 */ /* 0x000fe200078efec1 */
[----:B------:R-:W-:Y:S01]  /*0e90*/  IMAD.MOV R30, RZ, RZ, -R16 ;  /* 0x000000ffff1e7224 */ /* 0x000fe200078e0a10 */
[----:B------:R-:W-:Y:S01]  /*0ea0*/  IABS R76, R107 ;  /* 0x0000006b004c7213 */ /* 0x000fe20000000000 */
[C---:B------:R-:W-:Y:S01]  /*0eb0*/  IMAD R16, R3.reuse, R18, R17 ;  /* 0x0000001203107224 */ /* 0x040fe200078e0211 */
[----:B------:R-:W-:Y:S01]  /*0ec0*/  IABS R64, R55 ;  /* 0x0000003700407213 */ /* 0x000fe20000000000 */
[C---:B------:R-:W-:Y:S01]  /*0ed0*/  IMAD R18, R3.reuse, R24, R19 ;  /* 0x0000001803127224 */ /* 0x040fe200078e0213 */
[C---:B------:R-:W-:Y:S01]  /*0ee0*/  LOP3.LUT R95, R0.reuse, 0x4c, RZ, 0xfc, !PT ;  /* 0x0000004c005f7812 */ /* 0x040fe200078efcff */
[C---:B------:R-:W-:Y:S01]  /*0ef0*/  IMAD R24, R3.reuse, R26, R21 ;  /* 0x0000001a03187224 */ /* 0x040fe200078e0215 */
[----:B------:R-:W-:Y:S01]  /*0f00*/  LOP3.LUT R109, R0, 0x40, RZ, 0xfc, !PT ;  /* 0x00000040006d7812 */ /* 0x000fe200078efcff */
[C---:B------:R-:W-:Y:S01]  /*0f10*/  IMAD R26, R3.reuse, R28, R25 ;  /* 0x0000001c031a7224 */ /* 0x040fe200078e0219 */
[----:B------:R-:W-:Y:S01]  /*0f20*/  IABS R86, R95 ;  /* 0x0000005f00567213 */ /* 0x000fe20000000000 */
[----:B------:R-:W-:Y:S01]  /*0f30*/  IMAD R28, R3, R30, R27 ;  /* 0x0000001e031c7224 */ /* 0x000fe200078e021b */
[----:B------:R-:W-:Y:S01]  /*0f40*/  IABS R30, R137 ;  /* 0x00000089001e7213 */ /* 0x000fe20000000000 */
[----:B------:R-:W-:Y:S01]  /*0f50*/  IMAD.HI.U32 R15, R4, R36, RZ ;  /* 0x00000024040f7227 */ /* 0x000fe200078e00ff */
[----:B------:R-:W-:Y:S01]  /*0f60*/  IABS R74, R109 ;  /* 0x0000006d004a7213 */ /* 0x000fe20000000000 */
[----:B------:R-:W-:Y:S01]  /*0f70*/  STL [R1+0x64], R137 ;  /* 0x0000648901007387 */ /* 0x000fe20000100800 */
[----:B------:R-:W-:Y:S01]  /*0f80*/  LOP3.LUT R85, R0, 0x56, RZ, 0xfc, !PT ;  /* 0x0000005600557812 */ /* 0x000fe200078efcff */
[----:B------:R-:W-:Y:S01]  /*0f90*/  IMAD.HI.U32 R9, R4, R30, RZ ;  /* 0x0000001e04097227 */ /* 0x000fe200078e00ff */
[----:B------:R-:W-:-:S02]  /*0fa0*/  LOP3.LUT R97, R0, 0x4a, RZ, 0xfc, !PT ;  /* 0x0000004a00617812 */ /* 0x000fc400078efcff */
[----:B------:R-:W-:Y:S01]  /*0fb0*/  IABS R96, R85 ;  /* 0x0000005500607213 */ /* 0x000fe20000000000 */
[----:B------:R-:W-:Y:S01]  /*0fc0*/  IMAD.MOV R9, RZ, RZ, -R9 ;  /* 0x000000ffff097224 */ /* 0x000fe200078e0a09 */
[----:B------:R-:W-:Y:S01]  /*0fd0*/  IABS R84, R97 ;  /* 0x0000006100547213 */ /* 0x000fe20000000000 */
[----:B------:R-:W-:Y:S01]  /*0fe0*/  IMAD.MOV R15, RZ, RZ, -R15 ;  /* 0x000000ffff0f7224 */ /* 0x000fe200078e0a0f */
[C---:B------:R-:W-:Y:S01]  /*0ff0*/  LOP3.LUT R75, R0.reuse, 0x60, RZ, 0xfc, !PT ;  /* 0x00000060004b7812 */ /* 0x040fe200078efcff */
[C---:B------:R-:W-:Y:S01]  /*1000*/  IMAD R30, R3.reuse, R9, R30 ;  /* 0x00000009031e7224 */ /* 0x040fe200078e021e */
[----:B------:R-:W-:Y:S01]  /*1010*/  LOP3.LUT R87, R0, 0x54, RZ, 0xfc, !PT ;  /* 0x0000005400577812 */ /* 0x000fe200078efcff */
[----:B------:R-:W-:Y:S01]  /*1020*/  IMAD.HI.U32 R9, R4, R40, RZ ;  /* 0x0000002804097227 */ /* 0x000fe200078e00ff */
[----:B------:R-:W-:Y:S02]  /*1030*/  IABS R106, R75 ;  /* 0x0000004b006a7213 */ /* 0x000fe40000000000 */
[----:B------:R-:W-:Y:S01]  /*1040*/  IABS R94, R87 ;  /* 0x00000057005e7213 */ /* 0x000fe20000000000 */
[----:B------:R-:W-:Y:S01]  /*1050*/  IMAD R36, R3, R15, R36 ;  /* 0x0000000f03247224 */ /* 0x000fe200078e0224 */
[----:B------:R-:W-:Y:S01]  /*1060*/  LOP3.LUT R65, R0, 0x6a, RZ, 0xfc, !PT ;  /* 0x0000006a00417812 */ /* 0x000fe200078efcff */
[----:B------:R-:W-:Y:S01]  /*1070*/  IMAD.HI.U32 R15, R4, R46, RZ ;  /* 0x0000002e040f7227 */ /* 0x000fe200078e00ff */
[----:B------:R-:W-:-:S02]  /*1080*/  LOP3.LUT R77, R0, 0x5e, RZ, 0xfc, !PT ;  /* 0x0000005e004d7812 */ /* 0x000fc400078efcff */
[----:B------:R-:W-:Y:S01]  /*1090*/  IABS R116, R65 ;  /* 0x0000004100747213 */ /* 0x000fe20000000000 */
[----:B------:R-:W-:Y:S01]  /*10a0*/  IMAD.MOV R9, RZ, RZ, -R9 ;  /* 0x000000ffff097224 */ /* 0x000fe200078e0a09 */
[----:B------:R-:W-:Y:S01]  /*10b0*/  IABS R104, R77 ;  /* 0x0000004d00687213 */ /* 0x000fe20000000000 */
[----:B------:R-:W-:Y:S01]  /*10c0*/  IMAD.HI.U32 R13, R4, R34, RZ ;  /* 0x00000022040d7227 */ /* 0x000fe200078e00ff */
[C---:B------:R-:W-:Y:S02]  /*10d0*/  LOP3.LUT R67, R0.reuse, 0x68, RZ, 0xfc, !PT ;  /* 0x0000006800437812 */ /* 0x040fe400078efcff */
[C---:B------:R-:W-:Y:S01]  /*10e0*/  LOP3.LUT R39, R0.reuse, 0x74, RZ, 0xfc, !PT ;  /* 0x0000007400277812 */ /* 0x040fe200078efcff */
[----:B------:R-:W-:Y:S01]  /*10f0*/  IMAD.MOV R15, RZ, RZ, -R15 ;  /* 0x000000ffff0f7224 */ /* 0x000fe200078e0a0f */
[----:B------:R-:W-:Y:S01]  /*1100*/  IABS R114, R67 ;  /* 0x0000004300727213 */ /* 0x000fe20000000000 */
[C---:B------:R-:W-:Y:S01]  /*1110*/  IMAD R40, R3.reuse, R9, R40 ;  /* 0x0000000903287224 */ /* 0x040fe200078e0228 */
[----:B------:R-:W-:Y:S01]  /*1120*/  IABS R126, R39 ;  /* 0x00000027007e7213 */ /* 0x000fe20000000000 */
[----:B------:R-:W-:Y:S01]  /*1130*/  IMAD.MOV R13, RZ, RZ, -R13 ;  /* 0x000000ffff0d7224 */ /* 0x000fe200078e0a0d */
[----:B------:R-:W-:Y:S01]  /*1140*/  LOP3.LUT R31, R0, 0x7e, RZ, 0xfc, !PT ;  /* 0x0000007e001f7812 */ /* 0x000fe200078efcff */
[----:B------:R-:W-:Y:S01]  /*1150*/  IMAD.HI.U32 R9, R4, R50, RZ ;  /* 0x0000003204097227 */ /* 0x000fe200078e00ff */
[----:B------:R-:W-:-:S02]  /*1160*/  ISETP.GT.U32.AND P1, PT, R3, R8, PT ;  /* 0x000000080300720c */ /* 0x000fc40003f24070 */
[----:B------:R-:W-:Y:S01]  /*1170*/  IABS R136, R31 ;  /* 0x0000001f00887213 */ /* 0x000fe20000000000 */
[C---:B------:R-:W-:Y:S01]  /*1180*/  IMAD R46, R3.reuse, R15, R46 ;  /* 0x0000000f032e7224 */ /* 0x040fe200078e022e */
[C---:B------:R-:W-:Y:S01]  /*1190*/  ISETP.GT.U32.AND P2, PT, R3.reuse, R6, PT ;  /* 0x000000060300720c */ /* 0x040fe20003f44070 */
[C---:B------:R-:W-:Y:S01]  /*11a0*/  IMAD R34, R3.reuse, R13, R34 ;  /* 0x0000000d03227224 */ /* 0x040fe200078e0222 */
[--C-:B------:R-:W-:Y:S01]  /*11b0*/  LOP3.LUT R135, R20, 0x16, R193.reuse, 0xfe, !PT ;  /* 0x0000001614877812 */ /* 0x100fe200078efec1 */
[----:B------:R-:W-:Y:S01]  /*11c0*/  IMAD.HI.U32 R15, R4, R56, RZ ;  /* 0x00000038040f7227 */ /* 0x000fe200078e00ff */
[C---:B------:R-:W-:Y:S02]  /*11d0*/  ISETP.GT.U32.AND P4, PT, R3.reuse, R16, PT ;  /* 0x000000100300720c */ /* 0x040fe40003f84070 */
[----:B------:R-:W-:Y:S01]  /*11e0*/  LOP3.LUT R129, R20, 0x1c, R193, 0xfe, !PT ;  /* 0x0000001c14817812 */ /* 0x000fe200078efec1 */
[----:B------:R-:W-:Y:S01]  /*11f0*/  IMAD.MOV R9, RZ, RZ, -R9 ;  /* 0x000000ffff097224 */ /* 0x000fe200078e0a09 */
[----:B------:R-:W-:Y:S01]  /*1200*/  IABS R32, R135 ;  /* 0x0000008700207213 */ /* 0x000fe20000000000 */
[----:B------:R-:W-:Y:S01]  /*1210*/  IMAD.HI.U32 R13, R4, R44, RZ ;  /* 0x0000002c040d7227 */ /* 0x000fe200078e00ff */
[----:B------:R-:W-:Y:S01]  /*1220*/  IABS R38, R129 ;  /* 0x0000008100267213 */ /* 0x000fe20000000000 */
[----:B------:R-:W-:Y:S01]  /*1230*/  STL [R1+0x60], R135 ;  /* 0x0000608701007387 */ /* 0x000fe20000100800 */
[C---:B------:R-:W-:Y:S01]  /*1240*/  ISETP.GT.U32.AND P5, PT, R3.reuse, R14, PT ;  /* 0x0000000e0300720c */ /* 0x040fe20003fa4070 */
[----:B------:R-:W-:Y:S01]  /*1250*/  IMAD.MOV R15, RZ, RZ, -R15 ;  /* 0x000000ffff0f7224 */ /* 0x000fe200078e0a0f */
[C-C-:B------:R-:W-:Y:S01]  /*1260*/  LOP3.LUT R45, R20.reuse, 0x20, R193.reuse, 0xfe, !PT ;  /* 0x00000020142d7812 */ /* 0x140fe200078efec1 */
[C---:B------:R-:W-:Y:S01]  /*1270*/  IMAD R50, R3.reuse, R9, R50 ;  /* 0x0000000903327224 */ /* 0x040fe200078e0232 */
[----:B------:R-:W-:Y:S01]  /*1280*/  LOP3.LUT R47, R20, 0x26, R193, 0xfe, !PT ;  /* 0x00000026142f7812 */ /* 0x000fe200078efec1 */
[----:B------:R-:W-:Y:S01]  /*1290*/  IMAD.MOV R13, RZ, RZ, -R13 ;  /* 0x000000ffff0d7224 */ /* 0x000fe200078e0a0d */
[----:B------:R-:W-:Y:S01]  /*12a0*/  IABS R42, R45 ;  /* 0x0000002d002a7213 */ /* 0x000fe20000000000 */
[----:B------:R-:W-:Y:S01]  /*12b0*/  IMAD.HI.U32 R9, R4, R60, RZ ;  /* 0x0000003c04097227 */ /* 0x000fe200078e00ff */
[----:B------:R-:W-:Y:S01]  /*12c0*/  IABS R48, R47 ;  /* 0x0000002f00307213 */ /* 0x000fe20000000000 */
[----:B------:R-:W-:Y:S01]  /*12d0*/  STL [R1+0x5c], R133 ;  /* 0x00005c8501007387 */ /* 0x000fe20000100800 */
[C-C-:B------:R-:W-:Y:S01]  /*12e0*/  LOP3.LUT R121, R20.reuse, 0x2a, R193.reuse, 0xfe, !PT ;  /* 0x0000002a14797812 */ /* 0x140fe200078efec1 */
[C---:B------:R-:W-:Y:S01]  /*12f0*/  IMAD R56, R3.reuse, R15, R56 ;  /* 0x0000000f03387224 */ /* 0x040fe200078e0238 */
[----:B------:R-:W-:Y:S01]  /*1300*/  LOP3.LUT R53, R20, 0x30, R193, 0xfe, !PT ;  /* 0x0000003014357812 */ /* 0x000fe200078efec1 */
[C---:B------:R-:W-:Y:S01]  /*1310*/  IMAD R44, R3.reuse, R13, R44 ;  /* 0x0000000d032c7224 */ /* 0x040fe200078e022c */
[----:B------:R-:W-:Y:S01]  /*1320*/  IABS R52, R121 ;  /* 0x0000007900347213 */ /* 0x000fe20000000000 */
[----:B------:R-:W-:Y:S01]  /*1330*/  IMAD.MOV R15, RZ, RZ, -R9 ;  /* 0x000000ffff0f7224 */ /* 0x000fe200078e0a09 */
[----:B------:R-:W-:Y:S01]  /*1340*/  IABS R58, R53 ;  /* 0x00000035003a7213 */ /* 0x000fe20000000000 */
[----:B------:R-:W-:Y:S01]  /*1350*/  IMAD.HI.U32 R13, R4, R54, RZ ;  /* 0x00000036040d7227 */ /* 0x000fe200078e00ff */
[C-C-:B------:R-:W-:Y:S01]  /*1360*/  LOP3.LUT R115, R20.reuse, 0x34, R193.reuse, 0xfe, !PT ;  /* 0x0000003414737812 */ /* 0x140fe200078efec1 */
[----:B------:R-:W-:Y:S01]  /*1370*/  STL [R1+0x58], R131 ;  /* 0x0000588301007387 */ /* 0x000fe20000100800 */
        /* <DEDUP_REMOVED lines=14> */
[----:B------:R-:W-:Y:S01]  /*1460*/  LOP3.LUT R59, R20, 0x3e, R193, 0xfe, !PT ;  /* 0x0000003e143b7812 */ /* 0x000fe200078efec1 */
[----:B------:R-:W-:Y:S01]  /*1470*/  STL [R1+0x50], R127 ;  /* 0x0000507f01007387 */ /* 0x000fe20000100800 */
[C---:B------:R-:W-:Y:S01]  /*1480*/  LOP3.LUT R105, R0.reuse, 0x44, RZ, 0xfc, !PT ;  /* 0x0000004400697812 */ /* 0x040fe200078efcff */
[C---:B------:R-:W-:Y:S01]  /*1490*/  IMAD R76, R3.reuse, R15, R76 ;  /* 0x0000000f034c7224 */ /* 0x040fe200078e024c */
[----:B------:R-:W-:Y:S01]  /*14a0*/  LOP3.LUT R103, R0, 0x46, RZ, 0xfc, !PT ;  /* 0x0000004600677812 */ /* 0x000fe200078efcff */
[----:B------:R-:W-:Y:S01]  /*14b0*/  IMAD.MOV R13, RZ, RZ, -R13 ;  /* 0x000000ffff0d7224 */ /* 0x000fe200078e0a0d */
[----:B------:R-:W-:Y:S01]  /*14c0*/  IABS R72, R59 ;  /* 0x0000003b00487213 */ /* 0x000fe20000000000 */
[----:B------:R-:W-:Y:S01]  /*14d0*/  IMAD.HI.U32 R15, R4, R86, RZ ;  /* 0x00000056040f7227 */ /* 0x000fe200078e00ff */
[----:B------:R-:W-:Y:S01]  /*14e0*/  IABS R78, R105 ;  /* 0x00000069004e7213 */ /* 0x000fe20000000000 */
[----:B------:R-:W-:Y:S01]  /*14f0*/  STL [R1+0x4c], R45 ;  /* 0x00004c2d01007387 */ /* 0x000fe20000100800 */
[----:B------:R-:W-:Y:S01]  /*1500*/  IABS R80, R103 ;  /* 0x0000006700507213 */ /* 0x000fe20000000000 */
[C---:B------:R-:W-:Y:S01]  /*1510*/  IMAD R64, R3.reuse, R13, R64 ;  /* 0x0000000d03407224 */ /* 0x040fe200078e0240 */
[C---:B------:R-:W-:Y:S01]  /*1520*/  LOP3.LUT R99, R0.reuse, 0x48, RZ, 0xfc, !PT ;  /* 0x0000004800637812 */ /* 0x040fe200078efcff */
[----:B------:R-:W-:Y:S01]  /*1530*/  IMAD.MOV R15, RZ, RZ, -R15 ;  /* 0x000000ffff0f7224 */ /* 0x000fe200078e0a0f */
[----:B------:R-:W-:Y:S01]  /*1540*/  LOP3.LUT R93, R0, 0x4e, RZ, 0xfc, !PT ;  /* 0x0000004e005d7812 */ /* 0x000fe200078efcff */
        /* <DEDUP_REMOVED lines=11> */
[----:B------:R-:W-:Y:S01]  /*1600*/  LOP3.LUT R91, R0, 0x50, RZ, 0xfc, !PT ;  /* 0x00000050005b7812 */ /* 0x000fe200078efcff */
[C---:B------:R-:W-:Y:S01]  /*1610*/  IMAD R74, R3.reuse, R13, R74 ;  /* 0x0000000d034a7224 */ /* 0x040fe200078e024a */
[----:B------:R-:W-:Y:S01]  /*1620*/  IABS R98, R83 ;  /* 0x0000005300627213 */ /* 0x000fe20000000000 */
[----:B------:R-:W-:Y:S01]  /*1630*/  IMAD.MOV R15, RZ, RZ, -R15 ;  /* 0x000000ffff0f7224 */ /* 0x000fe200078e0a0f */
[----:B------:R-:W-:Y:S01]  /*1640*/  IABS R90, R91 ;  /* 0x0000005b005a7213 */ /* 0x000fe20000000000 */
[----:B------:R-:W-:Y:S01]  /*1650*/  IMAD.HI.U32 R13, R4, R84, RZ ;  /* 0x00000054040d7227 */ /* 0x000fe200078e00ff */
[C---:B------:R-:W-:Y:S01]  /*1660*/  LOP3.LUT R79, R0.reuse, 0x5c, RZ, 0xfc, !PT ;  /* 0x0000005c004f7812 */ /* 0x040fe200078efcff */
[----:B------:R-:W-:Y:S01]  /*1670*/  STL [R1+0x40], R47 ;  /* 0x0000402f01007387 */ /* 0x000fe20000100800 */
[C---:B------:R-:W-:Y:S01]  /*1680*/  LOP3.LUT R81, R0.reuse, 0x5a, RZ, 0xfc, !PT ;  /* 0x0000005a00517812 */ /* 0x040fe200078efcff */
[C---:B------:R-:W-:Y:S01]  /*1690*/  IMAD R96, R3.reuse, R15, R96 ;  /* 0x0000000f03607224 */ /* 0x040fe200078e0260 */
[----:B------:R-:W-:Y:S01]  /*16a0*/  IABS R102, R79 ;  /* 0x0000004f00667213 */ /* 0x000fe20000000000 */
        /* <DEDUP_REMOVED lines=21> */
[C---:B------:R-:W-:Y:S01]  /*1800*/  LOP3.LUT R41, R0.reuse, 0x72, RZ, 0xfc, !PT ;  /* 0x0000007200297812 */ /* 0x040fe200078efcff */
[C---:B------:R-:W-:Y:S01]  /*1810*/  IMAD R94, R3.reuse, R13, R94 ;  /* 0x0000000d035e7224 */ /* 0x040fe200078e025e */
[----:B------:R-:W-:Y:S01]  /*1820*/  IABS R122, R43 ;  /* 0x0000002b007a7213 */ /* 0x000fe20000000000 */
[----:B------:R-:W-:Y:S01]  /*1830*/  IMAD.MOV R15, RZ, RZ, -R15 ;  /* 0x000000ffff0f7224 */ /* 0x000fe200078e0a0f */
[----:B------:R-:W-:Y:S01]  /*1840*/  LOP3.LUT R37, R0, 0x76, RZ, 0xfc, !PT ;  /* 0x0000007600257812 */ /* 0x000fe200078efcff */
[----:B------:R-:W-:Y:S01]  /*1850*/  IMAD.HI.U32 R13, R4, R104, RZ ;  /* 0x00000068040d7227 */ /* 0x000fe200078e00ff */
[----:B------:R-:W-:Y:S01]  /*1860*/  LOP3.LUT R63, R0, 0x6c, RZ, 0xfc, !PT ;  /* 0x0000006c003f7812 */ /* 0x000fe200078efcff */
[----:B------:R-:W-:Y:S01]  /*1870*/  STL [R1+0x30], R51 ;  /* 0x0000303301007387 */ /* 0x000fe20000100800 */
[----:B------:R-:W-:Y:S01]  /*1880*/  IABS R124, R41 ;  /* 0x00000029007c7213 */ /* 0x000fe20000000000 */
[C---:B------:R-:W-:Y:S01]  /*1890*/  IMAD R116, R3.reuse, R15, R116 ;  /* 0x0000000f03747224 */ /* 0x040fe200078e0274 */
[----:B------:R-:W-:Y:S01]  /*18a0*/  IABS R15, R147 ;  /* 0x00000093000f7213 */ /* 0x000fe20000000000 */
[----:B------:R-:W-:Y:S01]  /*18b0*/  IMAD.MOV R13, RZ, RZ, -R13 ;  /* 0x000000ffff0d7224 */ /* 0x000fe200078e0a0d */
[----:B------:R-:W-:Y:S01]  /*18c0*/  IABS R128, R37 ;  /* 0x0000002500807213 */ /* 0x000fe20000000000 */
[----:B------:R-:W-:Y:S01]  /*18d0*/  @!P1 IMAD.IADD R8, R8, 0x1, -R3 ;  /* 0x0000000108089824 */ /* 0x000fe200078e0a03 */
[----:B------:R-:W-:Y:S01]  /*18e0*/  IABS R118, R63 ;  /* 0x0000003f00767213 */ /* 0x000fe20000000000 */
[C---:B------:R-:W-:Y:S01]  /*18f0*/  IMAD R104, R3.reuse, R13, R104 ;  /* 0x0000000d03687224 */ /* 0x040fe200078e0268 */
[----:B------:R-:W-:Y:S01]  /*1900*/  LOP3.LUT R35, R0, 0x78, RZ, 0xfc, !PT ;  /* 0x0000007800237812 */ /* 0x000fe200078efcff */
[----:B------:R-:W-:Y:S01]  /*1910*/  IMAD.HI.U32 R13, R4, R114, RZ ;  /* 0x00000072040d7227 */ /* 0x000fe200078e00ff */
[----:B------:R-:W-:Y:S01]  /*1920*/  ISETP.GT.U32.AND P3, PT, R3, R8, PT ;  /* 0x000000080300720c */ /* 0x000fe20003f64070 */
[----:B------:R-:W-:Y:S01]  /*1930*/  STL [R1+0x2c], R53 ;  /* 0x00002c3501007387 */ /* 0x000fe20000100800 */
[C---:B------:R-:W-:Y:S01]  /*1940*/  LOP3.LUT R33, R0.reuse, 0x7a, RZ, 0xfc, !PT ;  /* 0x0000007a00217812 */ /* 0x040fe200078efcff */
[----:B------:R-:W-:Y:S01]  /*1950*/  IMAD.HI.U32 R5, R5, R15, RZ ;  /* 0x0000000f05057227 */ /* 0x000fe200078e00ff */
[----:B------:R-:W-:Y:S01]  /*1960*/  LOP3.LUT R29, R0, 0x7c, RZ, 0xfc, !PT ;  /* 0x0000007c001d7812 */ /* 0x000fe200078efcff */
[----:B------:R-:W-:Y:S01]  /*1970*/  STL [R1+0x28], R117 ;  /* 0x0000287501007387 */ /* 0x000fe20000100800 */
[----:B------:R-:W-:Y:S01]  /*1980*/  IABS R130, R35 ;  /* 0x0000002300827213 */ /* 0x000fe20000000000 */
[----:B------:R-:W-:Y:S01]  /*1990*/  IMAD.MOV R13, RZ, RZ, -R13 ;  /* 0x000000ffff0d7224 */ /* 0x000fe200078e0a0d */
[----:B------:R-:W-:Y:S01]  /*19a0*/  IABS R132, R33 ;  /* 0x0000002100847213 */ /* 0x000fe20000000000 */
[----:B------:R-:W-:Y:S01]  /*19b0*/  IMAD.MOV R5, RZ, RZ, -R5 ;  /* 0x000000ffff057224 */ /* 0x000fe200078e0a05 */
[----:B------:R-:W-:Y:S01]  /*19c0*/  IABS R134, R29 ;  /* 0x0000001d00867213 */ /* 0x000fe20000000000 */
[----:B------:R-:W-:Y:S01]  /*19d0*/  IMAD R114, R3, R13, R114 ;  /* 0x0000000d03727224 */ /* 0x000fe200078e0272 */
[----:B------:R-:W-:Y:S01]  /*19e0*/  STL [R1+0x24], R115 ;  /* 0x0000247301007387 */ /* 0x000fe20000100800 */
[----:B------:R-:W-:Y:S01]  /*19f0*/  IMAD R5, R2, R5, R15 ;  /* 0x0000000502057224 */ /* 0x000fe200078e020f */
[----:B------:R-:W1:Y:S01]  /*1a00*/  LDC.64 R20, c[0x0][0x3a8] ;  /* 0x0000ea00ff147b82 */ /* 0x000e620000000a00 */
[----:B------:R-:W-:Y:S01]  /*1a10*/  IMAD.HI.U32 R13, R4, R126, RZ ;  /* 0x0000007e040d7227 */ /* 0x000fe200078e00ff */
[----:B------:R-:W-:Y:S01]  /*1a20*/  STL [R1+0x20], R55 ;  /* 0x0000203701007387 */ /* 0x000fe20000100800 */
[----:B------:R-:W-:-:S02]  /*1a30*/  LOP3.LUT R25, R193, 0x8, RZ, 0xfc, !PT ;  /* 0x00000008c1197812 */ /* 0x000fc400078efcff */
[----:B------:R-:W-:Y:S01]  /*1a40*/  IMAD.MOV R13, RZ, RZ, -R13 ;  /* 0x000000ffff0d7224 */ /* 0x000fe200078e0a0d */
[----:B------:R-:W-:Y:S01]  /*1a50*/  ISETP.GT.U32.AND P0, PT, R2, R5, PT ;  /* 0x000000050200720c */ /* 0x000fe20003f04070 */
[----:B------:R-:W-:Y:S01]  /*1a60*/  @!P2 IMAD.IADD R6, R6, 0x1, -R3 ;  /* 0x000000010606a824 */ /* 0x000fe200078e0a03 */
[C---:B------:R-:W-:Y:S01]  /*1a70*/  ISETP.GT.U32.AND P2, PT, R3.reuse, R10, PT ;  /* 0x0000000a0300720c */ /* 0x040fe20003f44070 */
[C---:B------:R-:W-:Y:S01]  /*1a80*/  IMAD R126, R3.reuse, R13, R126 ;  /* 0x0000000d037e7224 */ /* 0x040fe200078e027e */
[----:B------:R-:W-:Y:S01]  /*1a90*/  STL [R1+0x1c], R57 ;  /* 0x00001c3901007387 */ /* 0x000fe20000100800 */
[C---:B------:R-:W-:Y:S01]  /*1aa0*/  IMAD.HI.U32 R13, R4.reuse, R136, RZ ;  /* 0x00000088040d7227 */ /* 0x040fe200078e00ff */
[----:B------:R-:W-:Y:S02]  /*1ab0*/  ISETP.GT.U32.AND P6, PT, R3, R6, PT ;  /* 0x000000060300720c */ /* 0x000fe40003fc4070 */
[----:B------:R-:W-:Y:S01]  /*1ac0*/  STL [R1+0x18], R113 ;  /* 0x0000187101007387 */ /* 0x000fe20000100800 */
[----:B------:R-:W-:Y:S01]  /*1ad0*/  IMAD.MOV R13, RZ, RZ, -R13 ;  /* 0x000000ffff0d7224 */ /* 0x000fe200078e0a0d */
[----:B------:R-:W-:Y:S01]  /*1ae0*/  LOP3.LUT R15, R193, 0x10, RZ, 0xfc, !PT ;  /* 0x00000010c10f7812 */ /* 0x000fe200078efcff */
[----:B------:R-:W-:Y:S01]  /*1af0*/  IMAD.HI.U32 R11, R4, R32, RZ ;  /* 0x00000020040b7227 */ /* 0x000fe200078e00ff */
[----:B------:R-:W-:Y:S03]  /*1b00*/  STL [R1+0x14], R111 ;  /* 0x0000146f01007387 */ /* 0x000fe60000100800 */
[----:B------:R-:W-:Y:S01]  /*1b10*/  @!P0 IMAD.IADD R5, R5, 0x1, -R2 ;  /* 0x0000000105058824 */ /* 0x000fe200078e0a02 */
[----:B------:R-:W-:Y:S01]  /*1b20*/  STL [R1+0x10], R59 ;  /* 0x0000103b01007387 */ /* 0x000fe20000100800 */
[----:B------:R-:W-:-:S02]  /*1b30*/  IMAD R136, R3, R13, R136 ;  /* 0x0000000d03887224 */ /* 0x000fc400078e0288 */
[--C-:B------:R-:W-:Y:S01]  /*1b40*/  @!P2 IMAD.IADD R10, R10, 0x1, -R3.reuse ;  /* 0x000000010a0aa824 */ /* 0x100fe200078e0a03 */
[----:B------:R-:W-:Y:S01]  /*1b50*/  ISETP.GT.U32.AND P0, PT, R2, R5, PT ;  /* 0x000000050200720c */ /* 0x000fe20003f04070 */
[----:B------:R-:W-:Y:S01]  /*1b60*/  @!P3 IMAD.IADD R8, R8, 0x1, -R3 ;  /* 0x000000010808b824 */ /* 0x000fe200078e0a03 */
[C---:B------:R-:W-:Y:S01]  /*1b70*/  ISETP.GT.U32.AND P1, PT, R3.reuse, R136, PT ;  /* 0x000000880300720c */ /* 0x040fe20003f24070 */
[----:B------:R-:W-:Y:S01]  /*1b80*/  IMAD.HI.U32 R17, R4, R38, RZ ;  /* 0x0000002604117227 */ /* 0x000fe200078e00ff */
[C---:B------:R-:W-:Y:S01]  /*1b90*/  ISETP.GT.U32.AND P2, PT, R3.reuse, R28, PT ;  /* 0x0000001c0300720c */ /* 0x040fe20003f44070 */
[----:B------:R-:W-:Y:S01]  /*1ba0*/  STL [R1+0xc], R109 ;  /* 0x00000c6d01007387 */ /* 0x000fe20000100800 */
[C---:B------:R-:W-:Y:S01]  /*1bb0*/  ISETP.GT.U32.AND P3, PT, R3.reuse, R24, PT ;  /* 0x000000180300720c */ /* 0x040fe20003f64070 */
[----:B------:R-:W-:Y:S02]  /*1bc0*/  IMAD.MOV R11, RZ, RZ, -R11 ;  /* 0x000000ffff0b7224 */ /* 0x000fe400078e0a0b */
[----:B------:R-:W-:Y:S01]  /*1bd0*/  @!P4 IMAD.IADD R16, R16, 0x1, -R3 ;  /* 0x000000011010c824 */ /* 0x000fe200078e0a03 */
[----:B------:R-:W-:Y:S01]  /*1be0*/  ISETP.GT.U32.AND P4, PT, R3, R34, PT ;  /* 0x000000220300720c */ /* 0x000fe20003f84070 */
[----:B------:R-:W-:Y:S01]  /*1bf0*/  IMAD.MOV R17, RZ, RZ, -R17 ;  /* 0x000000ffff117224 */ /* 0x000fe200078e0a11 */
[----:B------:R-:W-:Y:S01]  /*1c00*/  STL [R1+0xc8], R107 ;  /* 0x0000c86b01007387 */ /* 0x000fe20000100800 */
[----:B------:R-:W-:Y:S01]  /*1c10*/  @!P0 IMAD.IADD R5, R5, 0x1, -R2 ;  /* 0x0000000105058824 */ /* 0x000fe200078e0a02 */
[C---:B------:R-:W-:Y:S01]  /*1c20*/  ISETP.GT.U32.AND P0, PT, R3.reuse, R12, PT ;  /* 0x0000000c0300720c */ /* 0x040fe20003f04070 */
[----:B------:R-:W-:Y:S01]  /*1c30*/  @!P1 IMAD.IADD R136, R136, 0x1, -R3 ;  /* 0x0000000188889824 */ /* 0x000fe200078e0a03 */
[C---:B------:R-:W-:Y:S01]  /*1c40*/  ISETP.GT.U32.AND P1, PT, R3.reuse, R18, PT ;  /* 0x000000120300720c */ /* 0x040fe20003f24070 */
[C---:B------:R-:W-:Y:S01]  /*1c50*/  IMAD R32, R3.reuse, R11, R32 ;  /* 0x0000000b03207224 */ /* 0x040fe200078e0220 */
[----:B------:R-:W-:Y:S01]  /*1c60*/  SHF.R.S32.HI R2, RZ, 0x6, R101 ;  /* 0x00000006ff027819 */ /* 0x000fe20000011465 */
[--C-:B------:R-:W-:Y:S01]  /*1c70*/  @!P2 IMAD.IADD R28, R28, 0x1, -R3.reuse ;  /* 0x000000011c1ca824 */ /* 0x100fe200078e0a03 */
[----:B------:R-:W-:Y:S01]  /*1c80*/  STL [R1+0xc4], R105 ;  /* 0x0000c46901007387 */ /* 0x000fe20000100800 */
[C---:B------:R-:W-:Y:S01]  /*1c90*/  IMAD R38, R3.reuse, R17, R38 ;  /* 0x0000001103267224 */ /* 0x040fe200078e0226 */
[----:B------:R-:W-:Y:S01]  /*1ca0*/  SGXT R2, R2, 0x1 ;  /* 0x000000010202781a */ /* 0x000fe20000000200 */
[--C-:B------:R-:W-:Y:S01]  /*1cb0*/  @!P6 IMAD.IADD R6, R6, 0x1, -R3.reuse ;  /* 0x000000010606e824 */ /* 0x100fe200078e0a03 */
[C---:B------:R-:W-:Y:S01]  /*1cc0*/  ISETP.GT.U32.AND P6, PT, R3.reuse, R26, PT ;  /* 0x0000001a0300720c */ /* 0x040fe20003fc4070 */
        /* <DEDUP_REMOVED lines=10> */
[----:B------:R-:W-:Y:S01]  /*1d70*/  IMAD.HI.U32 R11, R4, R42, RZ ;  /* 0x0000002a040b7227 */ /* 0x000fe200078e00ff */
[C---:B------:R-:W-:Y:S01]  /*1d80*/  ISETP.GT.U32.AND P4, PT, R3.reuse, R18, PT ;  /* 0x000000120300720c */ /* 0x040fe20003f84070 */
[----:B------:R-:W-:Y:S02]  /*1d90*/  STL [R1+0x100], R103 ;  /* 0x0001006701007387 */ /* 0x000fe40000100800 */
        /* <DEDUP_REMOVED lines=8> */
[----:B------:R-:W-:Y:S01]  /*1e20*/  @!P5 IMAD.IADD R32, R32, 0x1, -R3 ;  /* 0x000000012020d824 */ /* 0x000fe200078e0a03 */
[C---:B------:R-:W-:Y:S01]  /*1e30*/  ISETP.GT.U32.AND P5, PT, R3.reuse, R16, PT ;  /* 0x000000100300720c */ /* 0x040fe20003fa4070 */
[----:B------:R-:W-:Y:S01]  /*1e40*/  IMAD.MOV R11, RZ, RZ, -R11 ;  /* 0x000000ffff0b7224 */ /* 0x000fe200078e0a0b */
[----:B------:R-:W-:Y:S01]  /*1e50*/  STL [R1+0xfc], R99 ;  /* 0x0000fc6301007387 */ /* 0x000fe20000100800 */
[--C-:B------:R-:W-:Y:S01]  /*1e60*/  @!P3 IMAD.IADD R38, R38, 0x1, -R3.reuse ;  /* 0x000000012626b824 */ /* 0x100fe200078e0a03 */
[C---:B------:R-:W-:Y:S01]  /*1e70*/  ISETP.GT.U32.AND P3, PT, R3.reuse, R26, PT ;  /* 0x0000001a0300720c */ /* 0x040fe20003f64070 */
[C---:B------:R-:W-:Y:S01]  /*1e80*/  IMAD R42, R3.reuse, R11, R42 ;  /* 0x0000000b032a7224 */ /* 0x040fe200078e022a */
[----:B------:R-:W-:Y:S01]  /*1e90*/  STL [R1+0xf8], R97 ;  /* 0x0000f86101007387 */ /* 0x000fe20000100800 */
[--C-:B------:R-:W-:Y:S01]  /*1ea0*/  @!P0 IMAD.IADD R14, R14, 0x1, -R3.reuse ;  /* 0x000000010e0e8824 */ /* 0x100fe200078e0a03 */
[C---:B------:R-:W-:Y:S01]  /*1eb0*/  ISETP.GT.U32.AND P0, PT, R3.reuse, R30, PT ;  /* 0x0000001e0300720c */ /* 0x040fe20003f04070 */
[--C-:B------:R-:W-:Y:S01]  /*1ec0*/  @!P4 IMAD.IADD R18, R18, 0x1, -R3.reuse ;  /* 0x000000011212c824 */ /* 0x100fe200078e0a03 */
[C---:B------:R-:W-:Y:S01]  /*1ed0*/  ISETP.GT.U32.AND P4, PT, R3.reuse, R34, PT ;  /* 0x000000220300720c */ /* 0x040fe20003f84070 */
[--C-:B------:R-:W-:Y:S01]  /*1ee0*/  @!P1 IMAD.IADD R24, R24, 0x1, -R3.reuse ;  /* 0x0000000118189824 */ /* 0x100fe200078e0a03 */
[C---:B------:R-:W-:Y:S01]  /*1ef0*/  ISETP.GT.U32.AND P1, PT, R3.reuse, R36, PT ;  /* 0x000000240300720c */ /* 0x040fe20003f24070 */
[----:B------:R-:W-:Y:S01]  /*1f00*/  IMAD.HI.U32 R17, R4, R48, RZ ;  /* 0x0000003004117227 */ /* 0x000fe200078e00ff */
[----:B------:R-:W-:Y:S03]  /*1f10*/  STL [R1+0xf4], R95 ;  /* 0x0000f45f01007387 */ /* 0x000fe60000100800 */
[----:B------:R-:W-:Y:S01]  /*1f20*/  @!P2 IMAD.IADD R28, R28, 0x1, -R3 ;  /* 0x000000011c1ca824 */ /* 0x000fe200078e0a03 */
[----:B------:R-:W-:Y:S01]  /*1f30*/  ISETP.GT.U32.AND P2, PT, R3, R42, PT ;  /* 0x0000002a0300720c */ /* 0x000fe20003f44070 */
[----:B------:R-:W-:Y:S01]  /*1f40*/  IMAD.MOV R17, RZ, RZ, -R17 ;  /* 0x000000ffff117224 */ /* 0x000fe200078e0a11 */
[----:B------:R-:W-:Y:S01]  /*1f50*/  STL [R1+0xf0], R93 ;  /* 0x0000f05d01007387 */ /* 0x000fe20000100800 */
[----:B------:R-:W-:-:S03]  /*1f60*/  IMAD.HI.U32 R11, R4, R52, RZ ;  /* 0x00000034040b7227 */ /* 0x000fc600078e00ff */
[----:B------:R-:W-:Y:S01]  /*1f70*/  STL [R1+0xec], R91 ;  /* 0x0000ec5b01007387 */ /* 0x000fe20000100800 */
[--C-:B------:R-:W-:Y:S01]  /*1f80*/  @!P5 IMAD.IADD R16, R16, 0x1, -R3.reuse ;  /* 0x000000011010d824 */ /* 0x100fe200078e0a03 */
[C---:B------:R-:W-:Y:S01]  /*1f90*/  ISETP.GT.U32.AND P5, PT, R3.reuse, R32, PT ;  /* 0x000000200300720c */ /* 0x040fe20003fa4070 */
[C---:B------:R-:W-:Y:S01]  /*1fa0*/  IMAD R48, R3.reuse, R17, R48 ;  /* 0x0000001103307224 */ /* 0x040fe200078e0230 */
[----:B------:R-:W-:Y:S01]  /*1fb0*/  STL [R1+0xe8], R89 ;  /* 0x0000e85901007387 */ /* 0x000fe20000100800 */
[--C-:B------:R-:W-:Y:S01]  /*1fc0*/  @!P6 IMAD.IADD R10, R10, 0x1, -R3.reuse ;  /* 0x000000010a0ae824 */ /* 0x100fe200078e0a03 */
[C---:B------:R-:W-:Y:S01]  /*1fd0*/  ISETP.GT.U32.AND P6, PT, R3.reuse, R38, PT ;  /* 0x000000260300720c */ /* 0x040fe20003fc4070 */
[----:B------:R-:W-:Y:S01]  /*1fe0*/  @!P3 IMAD.IADD R26, R26, 0x1, -R3 ;  /* 0x000000011a1ab824 */ /* 0x000fe200078e0a03 */
[C---:B------:R-:W-:Y:S01]  /*1ff0*/  ISETP.GT.U32.AND P3, PT, R3.reuse, R40, PT ;  /* 0x000000280300720c */ /* 0x040fe20003f64070 */
[----:B------:R-:W-:Y:S01]  /*2000*/  IMAD.HI.U32 R17, R4, R58, RZ ;  /* 0x0000003a04117227 */ /* 0x000fe200078e00ff */
[----:B------:R-:W-:Y:S03]  /*2010*/  STL [R1+0xe4], R87 ;  /* 0x0000e45701007387 */ /* 0x000fe60000100800 */
[----:B------:R-:W-:Y:S01]  /*2020*/  IMAD.MOV R11, RZ, RZ, -R11 ;  /* 0x000000ffff0b7224 */ /* 0x000fe200078e0a0b */
[----:B------:R-:W-:Y:S01]  /*2030*/  STL [R1+0xe0], R85 ;  /* 0x0000e05501007387 */ /* 0x000fe20000100800 */
        /* <DEDUP_REMOVED lines=8> */
[----:B------:R-:W-:-:S02]  /*20c0*/  IMAD R52, R3, R11, R52 ;  /* 0x0000000b03347224 */ /* 0x000fc400078e0234 */
[----:B------:R-:W-:Y:S01]  /*20d0*/  IMAD.HI.U32 R11, R4, R62, RZ ;  /* 0x0000003e040b7227 */ /* 0x000fe200078e00ff */
[----:B------:R-:W-:Y:S03]  /*20e0*/  STL [R1+0xd8], R81 ;  /* 0x0000d85101007387 */ /* 0x000fe60000100800 */
[----:B------:R-:W-:Y:S01]  /*20f0*/  @!P2 IMAD.IADD R42, R42, 0x1, -R3 ;  /* 0x000000012a2aa824 */ /* 0x000fe200078e0a03 */
[C---:B------:R-:W-:Y:S01]  /*2100*/  ISETP.GT.U32.AND P2, PT, R3.reuse, R56, PT ;  /* 0x000000380300720c */ /* 0x040fe20003f44070 */
[C---:B------:R-:W-:Y:S01]  /*2110*/  IMAD R58, R3.reuse, R17, R58 ;  /* 0x00000011033a7224 */ /* 0x040fe200078e023a */
[----:B------:R-:W-:Y:S01]  /*2120*/  STL [R1+0xd4], R79 ;  /* 0x0000d44f01007387 */ /* 0x000fe20000100800 */
[----:B------:R-:W-:Y:S02]  /*2130*/  IMAD.MOV R17, RZ, RZ, -R11 ;  /* 0x000000ffff117224 */ /* 0x000fe400078e0a0b */
        /* <DEDUP_REMOVED lines=32> */
[----:B------:R-:W-:Y:S01]  /*2340*/  @!P2 IMAD.IADD R44, R44, 0x1, -R3 ;  /* 0x000000012c2ca824 */ /* 0x000fe200078e0a03 */
[C---:B------:R-:W-:Y:S01]  /*2350*/  ISETP.GT.U32.AND P2, PT, R3.reuse, R56, PT ;  /* 0x000000380300720c */ /* 0x040fe20003f44070 */
[----:B------:R-:W-:Y:S01]  /*2360*/  IMAD R66, R3, R9, R66 ;  /* 0x0000000903427224 */ /* 0x000fe200078e0242 */
[----:B------:R-:W-:Y:S01]  /*2370*/  STL [R1+0xbc], R71 ;  /* 0x0000bc4701007387 */ /* 0x000fe20000100800 */
[----:B------:R-:W-:-:S03]  /*2380*/  IMAD.HI.U32 R9, R4, R70, RZ ;  /* 0x0000004604097227 */ /* 0x000fc600078e00ff */
[----:B------:R-:W-:Y:S01]  /*2390*/  STL [R1+0xb8], R69 ;  /* 0x0000b84501007387 */ /* 0x000fe20000100800 */
[----:B------:R-:W-:-:S03]  /*23a0*/  IMAD.HI.U32 R11, R4, R68, RZ ;  /* 0x00000044040b7227 */ /* 0x000fc600078e00ff */
[----:B------:R-:W-:Y:S01]  /*23b0*/  STL [R1+0xb4], R67 ;  /* 0x0000b44301007387 */ /* 0x000fe20000100800 */
[----:B------:R-:W-:Y:S01]  /*23c0*/  @!P5 IMAD.IADD R60, R60, 0x1, -R3 ;  /* 0x000000013c3cd824 */ /* 0x000fe200078e0a03 */
[C---:B------:R-:W-:Y:S01]  /*23d0*/  ISETP.GT.U32.AND P5, PT, R3.reuse, R48, PT ;  /* 0x000000300300720c */ /* 0x040fe20003fa4070 */
[----:B------:R-:W-:Y:S01]  /*23e0*/  IMAD.MOV R9, RZ, RZ, -R9 ;  /* 0x000000ffff097224 */ /* 0x000fe200078e0a09 */
[----:B------:R-:W-:Y:S01]  /*23f0*/  STL [R1+0xb0], R65 ;  /* 0x0000b04101007387 */ /* 0x000fe20000100800 */
[----:B------:R-:W-:Y:S01]  /*2400*/  @!P3 IMAD.IADD R42, R42, 0x1, -R3 ;  /* 0x000000012a2ab824 */ /* 0x000fe200078e0a03 */
[C---:B------:R-:W-:Y:S01]  /*2410*/  ISETP.GT.U32.AND P3, PT, R3.reuse, R54, PT ;  /* 0x000000360300720c */ /* 0x040fe20003f64070 */
[----:B------:R-:W-:Y:S01]  /*2420*/  IMAD.MOV R11, RZ, RZ, -R11 ;  /* 0x000000ffff0b7224 */ /* 0x000fe200078e0a0b */
[----:B------:R-:W-:Y:S01]  /*2430*/  STL [R1+0xac], R63 ;  /* 0x0000ac3f01007387 */ /* 0x000fe20000100800 */
[C---:B------:R-:W-:Y:S02]  /*2440*/  IMAD R70, R3.reuse, R9, R70 ;  /* 0x0000000903467224 */ /* 0x040fe400078e0246 */
[--C-:B------:R-:W-:Y:S01]  /*2450*/  @!P0 IMAD.IADD R46, R46, 0x1, -R3.reuse ;  /* 0x000000012e2e8824 */ /* 0x100fe200078e0a03 */
[C---:B------:R-:W-:Y:S01]  /*2460*/  ISETP.GT.U32.AND P0, PT, R3.reuse, R58, PT ;  /* 0x0000003a0300720c */ /* 0x040fe20003f04070 */
[--C-:B------:R-:W-:Y:S01]  /*2470*/  @!P4 IMAD.IADD R50, R50, 0x1, -R3.reuse ;  /* 0x000000013232c824 */ /* 0x100fe200078e0a03 */
[C---:B------:R-:W-:Y:S01]  /*2480*/  ISETP.GT.U32.AND P4, PT, R3.reuse, R64, PT ;  /* 0x000000400300720c */ /* 0x040fe20003f84070 */
        /* <DEDUP_REMOVED lines=14> */
[----:B------:R-:W-:Y:S02]  /*2570*/  IMAD.MOV R17, RZ, RZ, -R17 ;  /* 0x000000ffff117224 */ /* 0x000fe400078e0a11 */
[----:B------:R-:W-:Y:S01]  /*2580*/  IMAD.MOV R9, RZ, RZ, -R9 ;  /* 0x000000ffff097224 */ /* 0x000fe200078e0a09 */
[----:B------:R-:W-:Y:S01]  /*2590*/  STL [R1+0x98], R37 ;  /* 0x0000982501007387 */ /* 0x000fe20000100800 */
[----:B------:R-:W-:Y:S01]  /*25a0*/  @!P5 IMAD.IADD R48, R48, 0x1, -R3 ;  /* 0x000000013030d824 */ /* 0x000fe200078e0a03 */
[C---:B------:R-:W-:Y:S01]  /*25b0*/  ISETP.GT.U32.AND P5, PT, R3.reuse, R62, PT ;  /* 0x0000003e0300720c */ /* 0x040fe20003fa4070 */
[C---:B------:R-:W-:Y:S01]  /*25c0*/  IMAD R72, R3.reuse, R11, R72 ;  /* 0x0000000b03487224 */ /* 0x040fe200078e0248 */
[----:B------:R-:W-:Y:S01]  /*25d0*/  STL [R1+0x94], R35 ;  /* 0x0000942301007387 */ /* 0x000fe20000100800 */
[----:B------:R-:W-:-:S02]  /*25e0*/  IMAD R78, R3, R17, R78 ;  /* 0x00000011034e7224 */ /* 0x000fc400078e024e */
[C---:B------:R-:W-:Y:S01]  /*25f0*/  IMAD R80, R3.reuse, R9, R80 ;  /* 0x0000000903507224 */ /* 0x040fe200078e0250 */
[----:B------:R-:W-:Y:S01]  /*2600*/  STL [R1+0x90], R33 ;  /* 0x0000902101007387 */ /* 0x000fe20000100800 */
        /* <DEDUP_REMOVED lines=16> */
[----:B------:R-:W-:-:S02]  /*2710*/  IMAD R82, R3, R11, R82 ;  /* 0x0000000b03527224 */ /* 0x000fc400078e0252 */
[--C-:B------:R-:W-:Y:S01]  /*2720*/  @!P5 IMAD.IADD R62, R62, 0x1, -R3.reuse ;  /* 0x000000013e3ed824 */ /* 0x100fe200078e0a03 */
[C---:B------:R-:W-:Y:S01]  /*2730*/  ISETP.GT.U32.AND P5, PT, R3.reuse, R76, PT ;  /* 0x0000004c0300720c */ /* 0x040fe20003fa4070 */
[--C-:B------:R-:W-:Y:S01]  /*2740*/  @!P6 IMAD.IADD R60, R60, 0x1, -R3.reuse ;  /* 0x000000013c3ce824 */ /* 0x100fe200078e0a03 */
[C---:B------:R-:W-:Y:S01]  /*2750*/  ISETP.GT.U32.AND P6, PT, R3.reuse, R74, PT ;  /* 0x0000004a0300720c */ /* 0x040fe20003fc4070 */
[----:B------:R-:W-:Y:S01]  /*2760*/  @!P3 IMAD.IADD R68, R68, 0x1, -R3 ;  /* 0x000000014444b824 */ /* 0x000fe200078e0a03 */
[----:B------:R-:W-:Y:S01]  /*2770*/  ISETP.GT.U32.AND P3, PT, R3, R82, PT ;  /* 0x000000520300720c */ /* 0x000fe20003f64070 */
[----:B------:R-:W-:-:S04]  /*2780*/  IMAD.HI.U32 R17, R4, R88, RZ ;  /* 0x0000005804117227 */ /* 0x000fc800078e00ff */
[--C-:B------:R-:W-:Y:S01]  /*2790*/  @!P0 IMAD.IADD R72, R72, 0x1, -R3.reuse ;  /* 0x0000000148488824 */ /* 0x100fe200078e0a03 */
[C---:B------:R-:W-:Y:S01]  /*27a0*/  ISETP.GT.U32.AND P0, PT, R3.reuse, R86, PT ;  /* 0x000000560300720c */ /* 0x040fe20003f04070 */
[--C-:B------:R-:W-:Y:S01]  /*27b0*/  @!P4 IMAD.IADD R78, R78, 0x1, -R3.reuse ;  /* 0x000000014e4ec824 */ /* 0x100fe200078e0a03 */
[C---:B------:R-:W-:Y:S01]  /*27c0*/  ISETP.GT.U32.AND P4, PT, R3.reuse, R68, PT ;  /* 0x000000440300720c */ /* 0x040fe20003f84070 */
[----:B------:R-:W-:Y:S01]  /*27d0*/  @!P1 IMAD.IADD R80, R80, 0x1, -R3 ;  /* 0x0000000150509824 */ /* 0x000fe200078e0a03 */
[C---:B------:R-:W-:Y:S01]  /*27e0*/  ISETP.GT.U32.AND P1, PT, R3.reuse, R70, PT ;  /* 0x000000460300720c */ /* 0x040fe20003f24070 */
[----:B------:R-:W-:Y:S02]  /*27f0*/  IMAD.MOV R17, RZ, RZ, -R17 ;  /* 0x000000ffff117224 */ /* 0x000fe400078e0a11 */
[----:B------:R-:W-:Y:S01]  /*2800*/  @!P2 IMAD.IADD R84, R84, 0x1, -R3 ;  /* 0x000000015454a824 */ /* 0x000fe200078e0a03 */
[C---:B------:R-:W-:Y:S01]  /*2810*/  ISETP.GT.U32.AND P2, PT, R3.reuse, R136, PT ;  /* 0x000000880300720c */ /* 0x040fe20003f44070 */
[----:B------:R-:W-:-:S02]  /*2820*/  IMAD R88, R3, R17, R88 ;  /* 0x0000001103587224 */ /* 0x000fc400078e0258 */
        /* <DEDUP_REMOVED lines=11> */
[----:B------:R-:W-:Y:S01]  /*28e0*/  ISETP.GT.U32.AND P1, PT, R3, R80, PT ;  /* 0x000000500300720c */ /* 0x000fe20003f24070 */
[----:B------:R-:W-:-:S04]  /*28f0*/  IMAD.HI.U32 R11, R4, R92, RZ ;  /* 0x0000005c040b7227 */ /* 0x000fc800078e00ff */
[----:B------:R-:W-:Y:S01]  /*2900*/  @!P2 IMAD.IADD R136, R136, 0x1, -R3 ;  /* 0x000000018888a824 */ /* 0x000fe200078e0a03 */
[----:B------:R-:W-:Y:S01]  /*2910*/  ISETP.GT.U32.AND P2, PT, R3, R84, PT ;  /* 0x000000540300720c */ /* 0x000fe20003f44070 */
[----:B------:R-:W-:-:S04]  /*2920*/  IMAD.HI.U32 R17, R4, R98, RZ ;  /* 0x0000006204117227 */ /* 0x000fc800078e00ff */
[----:B------:R-:W-:Y:S02]  /*2930*/  IMAD.MOV R11, RZ, RZ, -R11 ;  /* 0x000000ffff0b7224 */ /* 0x000fe400078e0a0b */
[----:B------:R-:W-:-:S04]  /*2940*/  IMAD.HI.U32 R9, R4, R90, RZ ;  /* 0x0000005a04097227 */ /* 0x000fc800078e00ff */
[----:B------:R-:W-:Y:S01]  /*2950*/  @!P5 IMAD.IADD R66, R66, 0x1, -R3 ;  /* 0x000000014242d824 */ /* 0x000fe200078e0a03 */
[C---:B------:R-:W-:Y:S01]  /*2960*/  ISETP.GT.U32.AND P5, PT, R3.reuse, R76, PT ;  /* 0x0000004c0300720c */ /* 0x040fe20003fa4070 */
[----:B------:R-:W-:Y:S02]  /*2970*/  IMAD.MOV R17, RZ, RZ, -R17 ;  /* 0x000000ffff117224 */ /* 0x000fe400078e0a11 */
[C---:B------:R-:W-:Y:S02]  /*2980*/  IMAD R92, R3.reuse, R11, R92 ;  /* 0x0000000b035c7224 */ /* 0x040fe400078e025c */
[--C-:B------:R-:W-:Y:S01]  /*2990*/  @!P6 IMAD.IADD R88, R88, 0x1, -R3.reuse ;  /* 0x000000015858e824 */ /* 0x100fe200078e0a03 */
[C---:B------:R-:W-:Y:S01]  /*29a0*/  ISETP.GT.U32.AND P6, PT, R3.reuse, R86, PT ;  /* 0x000000560300720c */ /* 0x040fe20003fc4070 */
[----:B------:R-:W-:Y:S01]  /*29b0*/  @!P3 IMAD.IADD R72, R72, 0x1, -R3 ;  /* 0x000000014848b824 */ /* 0x000fe200078e0a03 */
[----:B------:R-:W-:Y:S01]  /*29c0*/  ISETP.GT.U32.AND P3, PT, R3, R82, PT ;  /* 0x000000520300720c */ /* 0x000fe20003f64070 */
[----:B------:R-:W-:-:S02]  /*29d0*/  IMAD.MOV R9, RZ, RZ, -R9 ;  /* 0x000000ffff097224 */ /* 0x000fc400078e0a09 */
[----:B------:R-:W-:-:S04]  /*29e0*/  IMAD.HI.U32 R11, R4, R102, RZ ;  /* 0x00000066040b7227 */ /* 0x000fc800078e00ff */
[C---:B------:R-:W-:Y:S02]  /*29f0*/  IMAD R98, R3.reuse, R17, R98 ;  /* 0x0000001103627224 */ /* 0x040fe400078e0262 */
[--C-:B------:R-:W-:Y:S01]  /*2a00*/  @!P0 IMAD.IADD R74, R74, 0x1, -R3.reuse ;  /* 0x000000014a4a8824 */ /* 0x100fe200078e0a03 */
[C---:B------:R-:W-:Y:S01]  /*2a10*/  ISETP.GT.U32.AND P0, PT, R3.reuse, R88, PT ;  /* 0x000000580300720c */ /* 0x040fe20003f04070 */
[--C-:B------:R-:W-:Y:S01]  /*2a20*/  @!P4 IMAD.IADD R78, R78, 0x1, -R3.reuse ;  /* 0x000000014e4ec824 */ /* 0x100fe200078e0a03 */
[C---:B------:R-:W-:Y:S01]  /*2a30*/  ISETP.GT.U32.AND P4, PT, R3.reuse, R92, PT ;  /* 0x0000005c0300720c */ /* 0x040fe20003f84070 */
[----:B------:R-:W-:Y:S01]  /*2a40*/  @!P1 IMAD.IADD R80, R80, 0x1, -R3 ;  /* 0x0000000150509824 */ /* 0x000fe200078e0a03 */
[C---:B------:R-:W-:Y:S01]  /*2a50*/  ISETP.GT.U32.AND P1, PT, R3.reuse, R94, PT ;  /* 0x0000005e0300720c */ /* 0x040fe20003f24070 */
[----:B------:R-:W-:Y:S02]  /*2a60*/  IMAD R90, R3, R9, R90 ;  /* 0x00000009035a7224 */ /* 0x000fe400078e025a */
[----:B------:R-:W-:-:S02]  /*2a70*/  IMAD.MOV R11, RZ, RZ, -R11 ;  /* 0x000000ffff0b7224 */ /* 0x000fc400078e0a0b */
[----:B------:R-:W-:-:S04]  /*2a80*/  IMAD.HI.U32 R9, R4, R100, RZ ;  /* 0x0000006404097227 */ /* 0x000fc800078e00ff */
[----:B------:R-:W-:-:S04]  /*2a90*/  IMAD.HI.U32 R17, R4, R108, RZ ;  /* 0x0000006c04117227 */ /* 0x000fc800078e00ff */
[----:B------:R-:W-:Y:S01]  /*2aa0*/  @!P2 IMAD.IADD R84, R84, 0x1, -R3 ;  /* 0x000000015454a824 */ /* 0x000fe200078e0a03 */
[C---:B------:R-:W-:Y:S01]  /*2ab0*/  ISETP.GT.U32.AND P2, PT, R3.reuse, R98, PT ;  /* 0x000000620300720c */ /* 0x040fe20003f44070 */
[----:B------:R-:W-:Y:S02]  /*2ac0*/  IMAD R102, R3, R11, R102 ;  /* 0x0000000b03667224 */ /* 0x000fe400078e0266 */
[----:B------:R-:W-:Y:S02]  /*2ad0*/  IMAD.MOV R9, RZ, RZ, -R9 ;  /* 0x000000ffff097224 */ /* 0x000fe400078e0a09 */
[----:B------:R-:W-:Y:S02]  /*2ae0*/  IMAD.MOV R17, RZ, RZ, -R17 ;  /* 0x000000ffff117224 */ /* 0x000fe400078e0a11 */
[----:B------:R-:W-:-:S04]  /*2af0*/  IMAD.HI.U32 R11, R4, R112, RZ ;  /* 0x00000070040b7227 */ /* 0x000fc800078e00ff */
[----:B------:R-:W-:Y:S01]  /*2b00*/  @!P5 IMAD.IADD R76, R76, 0x1, -R3 ;  /* 0x000000014c4cd824 */ /* 0x000fe200078e0a03 */
[C---:B------:R-:W-:Y:S01]  /*2b10*/  ISETP.GT.U32.AND P5, PT, R3.reuse, R90, PT ;  /* 0x0000005a0300720c */ /* 0x040fe20003fa4070 */
[C---:B------:R-:W-:Y:S02]  /*2b20*/  IMAD R100, R3.reuse, R9, R100 ;  /* 0x0000000903647224 */ /* 0x040fe400078e0264 */
[C---:B------:R-:W-:Y:S02]  /*2b30*/  IMAD R108, R3.reuse, R17, R108 ;  /* 0x00000011036c7224 */ /* 0x040fe400078e026c */
[----:B------:R-:W-:Y:S02]  /*2b40*/  IMAD.MOV R11, RZ, RZ, -R11 ;  /* 0x000000ffff0b7224 */ /* 0x000fe400078e0a0b */
[----:B------:R-:W-:Y:S01]  /*2b50*/  @!P3 IMAD.IADD R82, R82, 0x1, -R3 ;  /* 0x000000015252b824 */ /* 0x000fe200078e0a03 */
[----:B------:R-:W-:Y:S01]  /*2b60*/  ISETP.GT.U32.AND P3, PT, R3, R96, PT ;  /* 0x000000600300720c */ /* 0x000fe20003f64070 */
[----:B------:R-:W-:-:S04]  /*2b70*/  IMAD.HI.U32 R9, R4, R110, RZ ;  /* 0x0000006e04097227 */ /* 0x000fc800078e00ff */
[C---:B------:R-:W-:Y:S02]  /*2b80*/  IMAD R112, R3.reuse, R11, R112 ;  /* 0x0000000b03707224 */ /* 0x040fe400078e0270 */
        /* <DEDUP_REMOVED lines=8> */
[----:B------:R-:W-:-:S02]  /*2c10*/  IMAD.MOV R9, RZ, RZ, -R9 ;  /* 0x000000ffff097224 */ /* 0x000fc400078e0a09 */
[--C-:B------:R-:W-:Y:S01]  /*2c20*/  @!P2 IMAD.IADD R98, R98, 0x1, -R3.reuse ;  /* 0x000000016262a824 */ /* 0x100fe200078e0a03 */
[C---:B------:R-:W-:Y:S01]  /*2c30*/  ISETP.GT.U32.AND P2, PT, R3.reuse, R112, PT ;  /* 0x000000700300720c */ /* 0x040fe20003f44070 */
[C---:B------:R-:W-:Y:S02]  /*2c40*/  IMAD R110, R3.reuse, R9, R110 ;  /* 0x00000009036e7224 */ /* 0x040fe400078e026e */
        /* <DEDUP_REMOVED lines=28> */
[----:B------:R-:W-:-:S04]  /*2e10*/  IMAD.HI.U32 R9, R4, R122, RZ ;  /* 0x0000007a04097227 */ /* 0x000fc800078e00ff */
[----:B------:R-:W-:Y:S01]  /*2e20*/  @!P2 IMAD.IADD R100, R100, 0x1, -R3 ;  /* 0x000000016464a824 */ /* 0x000fe200078e0a03 */
[C---:B------:R-:W-:Y:S01]  /*2e30*/  ISETP.GT.U32.AND P2, PT, R3.reuse, R114, PT ;  /* 0x000000720300720c */ /* 0x040fe20003f44070 */
[----:B------:R-:W-:Y:S02]  /*2e40*/  IMAD R120, R3, R7, R120 ;  /* 0x0000000703787224 */ /* 0x000fe400078e0278 */
[----:B------:R-:W-:-:S04]  /*2e50*/  IMAD.HI.U32 R11, R4, R124, RZ ;  /* 0x0000007c040b7227 */ /* 0x000fc800078e00ff */
[----:B------:R-:W-:Y:S02]  /*2e60*/  IMAD.MOV R9, RZ, RZ, -R9 ;  /* 0x000000ffff097224 */ /* 0x000fe400078e0a09 */
[----:B------:R-:W-:-:S04]  /*2e70*/  IMAD.HI.U32 R7, R4, R128, RZ ;  /* 0x0000008004077227 */ /* 0x000fc800078e00ff */
[----:B------:R-:W-:Y:S01]  /*2e80*/  @!P5 IMAD.IADD R92, R92, 0x1, -R3 ;  /* 0x000000015c5cd824 */ /* 0x000fe200078e0a03 */
[----:B------:R-:W-:Y:S01]  /*2e90*/  ISETP.GT.U32.AND P5, PT, R3, R104, PT ;  /* 0x000000680300720c */ /* 0x000fe20003fa4070 */
[----:B------:R-:W-:-:S04]  /*2ea0*/  IMAD.HI.U32 R17, R4, R118, RZ ;  /* 0x0000007604117227 */ /* 0x000fc800078e00ff */
[----:B------:R-:W-:Y:S02]  /*2eb0*/  IMAD.MOV R11, RZ, RZ, -R11 ;  /* 0x000000ffff0b7224 */ /* 0x000fe400078e0a0b */
[C---:B------:R-:W-:Y:S02]  /*2ec0*/  IMAD R122, R3.reuse, R9, R122 ;  /* 0x00000009037a7224 */ /* 0x040fe400078e027a */
[----:B------:R-:W-:Y:S02]  /*2ed0*/  IMAD.MOV R7, RZ, RZ, -R7 ;  /* 0x000000ffff077224 */ /* 0x000fe400078e0a07 */
[----:B------:R-:W-:Y:S01]  /*2ee0*/  @!P3 IMAD.IADD R98, R98, 0x1, -R3 ;  /* 0x000000016262b824 */ /* 0x000fe200078e0a03 */
[C---:B------:R-:W-:Y:S01]  /*2ef0*/  ISETP.GT.U32.AND P3, PT, R3.reuse, R110, PT ;  /* 0x0000006e0300720c */ /* 0x040fe20003f64070 */
[----:B------:R-:W-:Y:S02]  /*2f00*/  IMAD.MOV R17, RZ, RZ, -R17 ;  /* 0x000000ffff117224 */ /* 0x000fe400078e0a11 */
[----:B------:R-:W-:-:S02]  /*2f10*/  IMAD R124, R3, R11, R124 ;  /* 0x0000000b037c7224 */ /* 0x000fc400078e027c */
[C---:B------:R-:W-:Y:S02]  /*2f20*/  IMAD R128, R3.reuse, R7, R128 ;  /* 0x0000000703807224 */ /* 0x040fe400078e0280 */
[--C-:B------:R-:W-:Y:S01]  /*2f30*/  @!P0 IMAD.IADD R102, R102, 0x1, -R3.reuse ;  /* 0x0000000166668824 */ /* 0x100fe200078e0a03 */
[C---:B------:R-:W-:Y:S01]  /*2f40*/  ISETP.GT.U32.AND P0, PT, R3.reuse, R116, PT ;  /* 0x000000740300720c */ /* 0x040fe20003f04070 */
[--C-:B------:R-:W-:Y:S01]  /*2f50*/  @!P4 IMAD.IADD R106, R106, 0x1, -R3.reuse ;  /* 0x000000016a6ac824 */ /* 0x100fe200078e0a03 */
[C---:B------:R-:W-:Y:S01]  /*2f60*/  ISETP.GT.U32.AND P4, PT, R3.reuse, R120, PT ;  /* 0x000000780300720c */ /* 0x040fe20003f84070 */
[----:B------:R-:W-:Y:S01]  /*2f70*/  @!P1 IMAD.IADD R108, R108, 0x1, -R3 ;  /* 0x000000016c6c9824 */ /* 0x000fe200078e0a03 */
[----:B------:R-:W-:Y:S01]  /*2f80*/  ISETP.GT.U32.AND P1, PT, R3, R122, PT ;  /* 0x0000007a0300720c */ /* 0x000fe20003f24070 */
[----:B------:R-:W-:-:S04]  /*2f90*/  IMAD.HI.U32 R9, R4, R130, RZ ;  /* 0x0000008204097227 */ /* 0x000fc800078e00ff */
[----:B------:R-:W-:-:S04]  /*2fa0*/  IMAD.HI.U32 R11, R4, R132, RZ ;  /* 0x00000084040b7227 */ /* 0x000fc800078e00ff */
[----:B------:R-:W-:-:S04]  /*2fb0*/  IMAD.HI.U32 R4, R4, R134, RZ ;  /* 0x0000008604047227 */ /* 0x000fc800078e00ff */
[C---:B------:R-:W-:Y:S02]  /*2fc0*/  IMAD R118, R3.reuse, R17, R118 ;  /* 0x0000001103767224 */ /* 0x040fe400078e0276 */
[--C-:B------:R-:W-:Y:S01]  /*2fd0*/  @!P2 IMAD.IADD R114, R114, 0x1, -R3.reuse ;  /* 0x000000017272a824 */ /* 0x100fe200078e0a03 */
[C---:B------:R-:W-:Y:S01]  /*2fe0*/  ISETP.GT.U32.AND P2, PT, R3.reuse, R128, PT ;  /* 0x000000800300720c */ /* 0x040fe20003f44070 */
[----:B------:R-:W-:Y:S02]  /*2ff0*/  IMAD.MOV R4, RZ, RZ, -R4 ;  /* 0x000000ffff047224 */ /* 0x000fe400078e0a04 */
[--C-:B------:R-:W-:Y:S01]  /*3000*/  @!P5 IMAD.IADD R104, R104, 0x1, -R3.reuse ;  /* 0x000000016868d824 */ /* 0x100fe200078e0a03 */
[C---:B------:R-:W-:Y:S01]  /*3010*/  ISETP.GT.U32.AND P5, PT, R3.reuse, R118, PT ;  /* 0x000000760300720c */ /* 0x040fe20003fa4070 */
[C---:B------:R-:W-:Y:S02]  /*3020*/  IMAD R134, R3.reuse, R4, R134 ;  /* 0x0000000403867224 */ /* 0x040fe400078e0286 */
[----:B------:R-:W-:Y:S01]  /*3030*/  @!P3 IMAD.IADD R110, R110, 0x1, -R3 ;  /* 0x000000016e6eb824 */ /* 0x000fe200078e0a03 */
[----:B------:R-:W-:Y:S01]  /*3040*/  ISETP.GT.U32.AND P3, PT, R3, R124, PT ;  /* 0x0000007c0300720c */ /* 0x000fe20003f64070 */
[----:B------:R-:W-:-:S02]  /*3050*/  IMAD.MOV R9, RZ, RZ, -R9 ;  /* 0x000000ffff097224 */ /* 0x000fc400078e0a09 */
[--C-:B------:R-:W-:Y:S01]  /*3060*/  @!P6 IMAD.IADD R112, R112, 0x1, -R3.reuse ;  /* 0x000000017070e824 */ /* 0x100fe200078e0a03 */
[C---:B------:R-:W-:Y:S01]  /*3070*/  ISETP.GT.U32.AND P6, PT, R3.reuse, R126, PT ;  /* 0x0000007e0300720c */ /* 0x040fe20003fc4070 */
[--C-:B------:R-:W-:Y:S02]  /*3080*/  @!P0 IMAD.IADD R116, R116, 0x1, -R3.reuse ;  /* 0x0000000174748824 */ /* 0x100fe400078e0a03 */
[--C-:B------:R-:W-:Y:S01]  /*3090*/  @!P4 IMAD.IADD R120, R120, 0x1, -R3.reuse ;  /* 0x000000017878c824 */ /* 0x100fe200078e0a03 */
[C---:B------:R-:W-:Y:S01]  /*30a0*/  ISETP.GT.U32.AND P4, PT, R3.reuse, R134, PT ;  /* 0x000000860300720c */ /* 0x040fe20003f84070 */
[----:B------:R-:W-:Y:S01]  /*30b0*/  @!P1 IMAD.IADD R122, R122, 0x1, -R3 ;  /* 0x000000017a7a9824 */ /* 0x000fe200078e0a03 */
[C---:B------:R-:W-:Y:S01]  /*30c0*/  ISETP.GT.U32.AND P1, PT, R3.reuse, R116, PT ;  /* 0x000000740300720c */ /* 0x040fe20003f24070 */
[C---:B------:R-:W-:Y:S02]  /*30d0*/  IMAD R130, R3.reuse, R9, R130 ;  /* 0x0000000903827224 */ /* 0x040fe400078e0282 */
[----:B------:R-:W-:Y:S01]  /*30e0*/  IMAD.MOV R11, RZ, RZ, -R11 ;  /* 0x000000ffff0b7224 */ /* 0x000fe200078e0a0b */
[----:B------:R-:W2:Y:S01]  /*30f0*/  LDS R9, [UR9] ;  /* 0x00000009ff097984 */ /* 0x000ea20008000800 */
[--C-:B------:R-:W-:Y:S01]  /*3100*/  @!P2 IMAD.IADD R128, R128, 0x1, -R3.reuse ;  /* 0x000000018080a824 */ /* 0x100fe200078e0a03 */
[C---:B------:R-:W-:Y:S01]  /*3110*/  ISETP.GT.U32.AND P2, PT, R3.reuse, R122, PT ;  /* 0x0000007a0300720c */ /* 0x040fe20003f44070 */
[C---:B------:R-:W-:Y:S01]  /*3120*/  IMAD R132, R3.reuse, R11, R132 ;  /* 0x0000000b03847224 */ /* 0x040fe200078e0284 */
[----:B------:R-:W-:Y:S01]  /*3130*/  ISETP.GT.U32.AND P0, PT, R3, R130, PT ;  /* 0x000000820300720c */ /* 0x000fe20003f04070 */
[----:B------:R-:W-:-:S02]  /*3140*/  @!P5 IMAD.IADD R118, R118, 0x1, -R3 ;  /* 0x000000017676d824 */ /* 0x000fc400078e0a03 */
        /* <DEDUP_REMOVED lines=12> */
[----:B------:R-:W-:-:S02]  /*3210*/  IMAD.SHL.U32 R4, R214, 0x200000, RZ ;  /* 0x00200000d6047824 */ /* 0x000fc400078e00ff */
[--C-:B------:R-:W-:Y:S01]  /*3220*/  @!P5 IMAD.IADD R132, R132, 0x1, -R3.reuse ;  /* 0x000000018484d824 */ /* 0x100fe200078e0a03 */
[----:B------:R-:W-:Y:S01]  /*3230*/  ISETP.GE.AND P5, PT, R147, RZ, PT ;  /* 0x000000ff9300720c */ /* 0x000fe20003fa6270 */
[--C-:B------:R-:W-:Y:S01]  /*3240*/  @!P3 IMAD.IADD R118, R118, 0x1, -R3.reuse ;  /* 0x000000017676b824 */ /* 0x100fe200078e0a03 */
[C---:B------:R-:W-:Y:S01]  /*3250*/  ISETP.GT.U32.AND P3, PT, R3.reuse, R128, PT ;  /* 0x000000800300720c */ /* 0x040fe20003f64070 */
[--C-:B------:R-:W-:Y:S01]  /*3260*/  @!P6 IMAD.IADD R120, R120, 0x1, -R3.reuse ;  /* 0x000000017878e824 */ /* 0x100fe200078e0a03 */
[----:B------:R-:W-:Y:S01]  /*3270*/  ISETP.GT.U32.AND P4, PT, R3, R130, PT ;  /* 0x000000820300720c */ /* 0x000fe20003f84070 */
[--C-:B------:R-:W-:Y:S01]  /*3280*/  @!P1 IMAD.IADD R126, R126, 0x1, -R3.reuse ;  /* 0x000000017e7e9824 */ /* 0x100fe200078e0a03 */
[----:B------:R-:W-:Y:S01]  /*3290*/  LOP3.LUT R4, R4, 0x600000, RZ, 0xc0, !PT ;  /* 0x0060000004047812 */ /* 0x000fe200078ec0ff */
[--C-:B------:R-:W-:Y:S01]  /*32a0*/  @!P2 IMAD.IADD R134, R134, 0x1, -R3.reuse ;  /* 0x000000018686a824 */ /* 0x100fe200078e0a03 */
[----:B------:R-:W-:Y:S01]  /*32b0*/  ISETP.GE.AND P1, PT, R0, RZ, PT ;  /* 0x000000ff0000720c */ /* 0x000fe20003f26270 */
[----:B------:R-:W-:Y:S01]  /*32c0*/  @!P0 IMAD.IADD R124, R124, 0x1, -R3 ;  /* 0x000000017c7c8824 */ /* 0x000fe200078e0a03 */
[----:B------:R-:W-:Y:S01]  /*32d0*/  ISETP.GE.AND P2, PT, R145, RZ, PT ;  /* 0x000000ff9100720c */ /* 0x000fe20003f46270 */
[----:B------:R-:W-:Y:S01]  /*32e0*/  IMAD.SHL.U32 R7, R219, 0x2, RZ ;  /* 0x00000002db077824 */ /* 0x000fe200078e00ff */
[----:B------:R-:W-:Y:S01]  /*32f0*/  R2UR UR10, R4 ;  /* 0x00000000040a72ca */ /* 0x000fe200000e0000 */
[----:B------:R-:W-:Y:S01]  /*3300*/  IMAD.MOV.U32 R4, RZ, RZ, R5 ;  /* 0x000000ffff047224 */ /* 0x000fe200078e0005 */
[----:B------:R-:W-:Y:S01]  /*3310*/  ISETP.GT.U32.AND P6, PT, R3, R132, PT ;  /* 0x000000840300720c */ /* 0x000fe20003fc4070 */
[--C-:B------:R-:W-:Y:S01]  /*3320*/  @!P3 IMAD.IADD R128, R128, 0x1, -R3.reuse ;  /* 0x000000018080b824 */ /* 0x100fe200078e0a03 */
[----:B------:R-:W-:Y:S01]  /*3330*/  ISETP.GE.AND P3, PT, R142, RZ, PT ;  /* 0x000000ff8e00720c */ /* 0x000fe20003f66270 */
[----:B------:R-:W-:Y:S01]  /*3340*/  @!P5 IMAD.MOV R4, RZ, RZ, -R4 ;  /* 0x000000ffff04d224 */ /* 0x000fe200078e0a04 */
[----:B------:R-:W-:Y:S01]  /*3350*/  ISETP.GE.AND P5, PT, R143, RZ, PT ;  /* 0x000000ff8f00720c */ /* 0x000fe20003fa6270 */
[--C-:B------:R-:W-:Y:S01]  /*3360*/  @!P4 IMAD.IADD R130, R130, 0x1, -R3.reuse ;  /* 0x000000018282c824 */ /* 0x100fe200078e0a03 */
[----:B------:R-:W-:Y:S01]  /*3370*/  ISETP.GE.AND P4, PT, R144, RZ, PT ;  /* 0x000000ff9000720c */ /* 0x000fe20003f86270 */
[----:B------:R-:W-:Y:S01]  /*3380*/  @!P1 IMAD.MOV R8, RZ, RZ, -R8 ;  /* 0x000000ffff089224 */ /* 0x000fe200078e0a08 */
[----:B------:R-:W-:Y:S01]  /*3390*/  ISETP.GE.AND P1, PT, R141, RZ, PT ;  /* 0x000000ff8d00720c */ /* 0x000fe20003f26270 */
[----:B------:R-:W-:Y:S01]  /*33a0*/  @!P2 IMAD.MOV R10, RZ, RZ, -R10 ;  /* 0x000000ffff0aa224 */ /* 0x000fe200078e0a0a */
[----:B------:R-:W-:Y:S01]  /*33b0*/  ISETP.GE.AND P2, PT, R140, RZ, PT ;  /* 0x000000ff8c00720c */ /* 0x000fe20003f46270 */
[----:B------:R-:W-:Y:S01]  /*33c0*/  IMAD.MOV.U32 R5, RZ, RZ, R40 ;  /* 0x000000ffff057224 */ /* 0x000fe200078e0028 */
[----:B------:R-:W-:Y:S01]  /*33d0*/  LOP3.LUT R2, R7, 0x90, R2, 0x78, !PT ;  /* 0x0000009007027812 */ /* 0x000fe200078e7802 */
[----:B------:R-:W-:Y:S01]  /*33e0*/  @!P6 IMAD.IADD R132, R132, 0x1, -R3 ;  /* 0x000000018484e824 */ /* 0x000fe200078e0a03 */
[----:B--2---:R-:W-:Y:S01]  /*33f0*/  R2UR UR8, R9 ;  /* 0x00000000090872ca */ /* 0x004fe200000e0000 */
[----:B------:R-:W-:Y:S01]  /*3400*/  @!P3 IMAD.MOV R16, RZ, RZ, -R16 ;  /* 0x000000ffff10b224 */ /* 0x000fe200078e0a10 */
[----:B------:R-:W-:Y:S01]  /*3410*/  ISETP.GE.AND P3, PT, R137, RZ, PT ;  /* 0x000000ff8900720c */ /* 0x000fe20003f66270 */
        /* <DEDUP_REMOVED lines=8> */
[----:B------:R-:W-:Y:S01]  /*34a0*/  IMAD.MOV.U32 R3, RZ, RZ, R38 ;  /* 0x000000ffff037224 */ /* 0x000fe200078e0026 */
[----:B------:R-:W-:Y:S01]  /*34b0*/  ISETP.NE.AND P0, PT, R22, RZ, PT ;  /* 0x000000ff1600720c */ /* 0x000fe20003f05270 */
[----:B------:R-:W-:Y:S01]  /*34c0*/  IMAD.MOV.U32 R7, RZ, RZ, R46 ;  /* 0x000000ffff077224 */ /* 0x000fe200078e002e */
        /* <DEDUP_REMOVED lines=12> */
[----:B------:R-:W-:Y:S01]  /*3590*/  @!P0 LOP3.LUT R4, RZ, R22, RZ, 0x33, !PT ;  /* 0x00000016ff048212 */ /* 0x000fe200078e33ff */
[----:B------:R-:W-:Y:S01]  /*35a0*/  IMAD.MOV.U32 R9, RZ, RZ, R48 ;  /* 0x000000ffff097224 */ /* 0x000fe200078e0030 */
[----:B------:R-:W-:Y:S01]  /*35b0*/  ISETP.NE.AND P0, PT, R23, RZ, PT ;  /* 0x000000ff1700720c */ /* 0x000fe20003f05270 */
[----:B------:R-:W-:Y:S01]  /*35c0*/  @!P3 IMAD.MOV R5, RZ, RZ, -R5 ;  /* 0x000000ffff05b224 */ /* 0x000fe200078e0a05 */
[----:B------:R-:W-:Y:S01]  /*35d0*/  ISETP.GE.AND P3, PT, R49, RZ, PT ;  /* 0x000000ff3100720c */ /* 0x000fe20003f66270 */
[----:B------:R-:W-:Y:S01]  /*35e0*/  @!P5 IMAD.MOV R3, RZ, RZ, -R3 ;  /* 0x000000ffff03d224 */ /* 0x000fe200078e0a03 */
[----:B------:R-:W-:Y:S01]  /*35f0*/  ISETP.GE.AND P5, PT, R47, RZ, PT ;  /* 0x000000ff2f00720c */ /* 0x000fe20003fa6270 */
[----:B------:R-:W-:Y:S01]  /*3600*/  @!P4 IMAD.MOV R45, RZ, RZ, -R45 ;  /* 0x000000ffff2dc224 */ /* 0x000fe200078e0a2d */
[----:B------:R-:W-:Y:S01]  /*3610*/  ISETP.GE.AND P4, PT, R123, RZ, PT ;  /* 0x000000ff7b00720c */ /* 0x000fe20003f86270 */
[----:B------:R-:W-:Y:S01]  /*3620*/  IMAD.MOV.U32 R47, RZ, RZ, R42 ;  /* 0x000000ffff2f7224 */ /* 0x000fe200078e002a */
[----:B------:R-:W2:Y:S01]  /*3630*/  LDC.64 R22, c[0x0][0x3a0] ;  /* 0x0000e800ff167b82 */ /* 0x000ea20000000a00 */
[----:B------:R-:W-:Y:S01]  /*3640*/  IMAD.MOV.U32 R49, RZ, RZ, R44 ;  /* 0x000000ffff317224 */ /* 0x000fe200078e002c */
[C---:B------:R-:W-:Y:S01]  /*3650*/  SEL R40, R168.reuse, R10, !P0 ;  /* 0x0000000aa8287207 */ /* 0x040fe20004000000 */
[----:B------:R-:W-:Y:S01]  /*3660*/  @!P1 IMAD.MOV R47, RZ, RZ, -R47 ;  /* 0x000000ffff2f9224 */ /* 0x000fe200078e0a2f */
[----:B------:R-:W-:Y:S01]  /*3670*/  ISETP.GE.AND P1, PT, R121, RZ, PT ;  /* 0x000000ff7900720c */ /* 0x000fe20003f26270 */
[----:B------:R-:W-:Y:S01]  /*3680*/  @!P2 IMAD.MOV R49, RZ, RZ, -R49 ;  /* 0x000000ffff31a224 */ /* 0x000fe200078e0a31 */
[----:B------:R-:W-:Y:S01]  /*3690*/  ISETP.GE.AND P2, PT, R119, RZ, PT ;  /* 0x000000ff7700720c */ /* 0x000fe20003f46270 */
        /* <DEDUP_REMOVED lines=8> */
[----:B------:R-:W-:Y:S01]  /*3720*/  IMAD.MOV.U32 R53, RZ, RZ, R52 ;  /* 0x000000ffff357224 */ /* 0x000fe200078e0034 */
[C---:B------:R-:W-:Y:S01]  /*3730*/  SEL R44, R168.reuse, R18, !P0 ;  /* 0x00000012a82c7207 */ /* 0x040fe20004000000 */
[----:B------:R-:W-:Y:S01]  /*3740*/  @!P3 IMAD.MOV R51, RZ, RZ, -R51 ;  /* 0x000000ffff33b224 */ /* 0x000fe200078e0a33 */
[----:B------:R-:W-:Y:S01]  /*3750*/  ISETP.GE.AND P3, PT, R117, RZ, PT ;  /* 0x000000ff7500720c */ /* 0x000fe20003f66270 */
        /* <DEDUP_REMOVED lines=34> */
[----:B-1----:R-:W-:Y:S01]  /*3980*/  IMAD R17, R193, R20, RZ ;  /* 0x00000014c1117224 */ /* 0x002fe200078e02ff */
[----:B------:R-:W-:Y:S01]  /*3990*/  SEL R62, R168, R70, !P0 ;  /* 0x00000046a83e7207 */ /* 0x000fe20004000000 */
[----:B--2---:R-:W-:Y:S01]  /*39a0*/  VIADD R236, R22, 0x3f ;  /* 0x0000003f16ec7836 */ /* 0x004fe20000000000 */
[----:B------:R-:W-:Y:S01]  /*39b0*/  SEL R64, R168, R72, !P0 ;  /* 0x00000048a8407207 */ /* 0x000fe20004000000 */
        /* <DEDUP_REMOVED lines=10> */
[C---:B------:R-:W-:Y:S01]  /*3a60*/  IMAD R167, R20.reuse, 0x2, R17 ;  /* 0x0000000214a77824 */ /* 0x040fe200078e0211 */
[----:B------:R1:W-:Y:S01]  /*3a70*/  STL [R1], R236 ;  /* 0x000000ec01007387 */ /* 0x0003e20000100800 */
        /* <DEDUP_REMOVED lines=12> */
[----:B------:R-:W-:Y:S01]  /*3b40*/  IMAD R169, R20, 0x2, R167 ;  /* 0x0000000214a97824 */ /* 0x000fe200078e02a7 */
[C---:B------:R-:W-:Y:S01]  /*3b50*/  SEL R125, R168.reuse, R78, !P0 ;  /* 0x0000004ea87d7207 */ /* 0x040fe20004000000 */
[----:B------:R-:W-:Y:S01]  /*3b60*/  @!P6 IMAD.MOV R136, RZ, RZ, -R136 ;  /* 0x000000ffff88e224 */ /* 0x000fe200078e0a88 */
        /* <DEDUP_REMOVED lines=12> */
[----:B------:R-:W-:Y:S01]  /*3c30*/  SEL R92, R168, R6, !P0 ;  /* 0x00000006a85c7207 */ /* 0x000fe20004000000 */
[----:B------:R-:W-:Y:S01]  /*3c40*/  IMAD R23, R4, R23, RZ ;  /* 0x0000001704177224 */ /* 0x000fe200078e02ff */
        /* <DEDUP_REMOVED lines=13> */
[----:B------:R-:W-:Y:S01]  /*3d20*/  UIADD3 UR10, UPT, UPT, UR8, UR10, URZ ;  /* 0x0000000a080a7290 */ /* 0x000fe2000fffe0ff */
        /* <DEDUP_REMOVED lines=12> */
[----:B------:R-:W-:-:S02]  /*3df0*/  SEL R39, R168, R26, !P0 ;  /* 0x0000001aa8277207 */ /* 0x000fc40004000000 */
[----:B------:R-:W-:Y:S01]  /*3e00*/  SEL R61, R168, R68, !P0 ;  /* 0x00000044a83d7207 */ /* 0x000fe20004000000 */
[----:B------:R-:W-:Y:S01]  /*3e10*/  IMAD R26, R20, 0x2, R19 ;  /* 0x00000002141a7824 */ /* 0x000fe200078e0213 */
[C---:B------:R-:W-:Y:S01]  /*3e20*/  SEL R63, R168.reuse, R74, !P0 ;  /* 0x0000004aa83f7207 */ /* 0x040fe20004000000 */
[----:B------:R-:W-:Y:S01]  /*3e30*/  @!P4 IMAD.MOV R126, RZ, RZ, -R126 ;  /* 0x000000ffff7ec224 */ /* 0x000fe200078e0a7e */
[----:B------:R-:W-:Y:S01]  /*3e40*/  SEL R65, R168, R76, !P0 ;  /* 0x0000004ca8417207 */ /* 0x000fe20004000000 */
[----:B------:R-:W-:Y:S01]  /*3e50*/  IMAD R28, R20, 0x2, R26 ;  /* 0x00000002141c7824 */ /* 0x000fe200078e021a */
[C---:B------:R-:W-:Y:S01]  /*3e60*/  SEL R37, R168.reuse, R16, !P0 ;  /* 0x00000010a8257207 */ /* 0x040fe20004000000 */
[----:B------:R-:W-:Y:S01]  /*3e70*/  @!P5 IMAD.MOV R128, RZ, RZ, -R128 ;  /* 0x000000ffff80d224 */ /* 0x000fe200078e0a80 */
[C---:B------:R-:W-:Y:S01]  /*3e80*/  SEL R52, R168.reuse, R3, !P0 ;  /* 0x00000003a8347207 */ /* 0x040fe20004000000 */
[----:B------:R-:W-:Y:S01]  /*3e90*/  @!P3 IMAD.MOV R130, RZ, RZ, -R130 ;  /* 0x000000ffff82b224 */ /* 0x000fe200078e0a82 */
[C---:B------:R-:W-:Y:S01]  /*3ea0*/  SEL R50, R168.reuse, R5, !P0 ;  /* 0x00000005a8327207 */ /* 0x040fe20004000000 */
[----:B------:R-:W-:Y:S01]  /*3eb0*/  @!P1 IMAD.MOV R132, RZ, RZ, -R132 ;  /* 0x000000ffff849224 */ /* 0x000fe200078e0a84 */
[C---:B------:R-:W-:Y:S01]  /*3ec0*/  SEL R47, R168.reuse, R47, !P0 ;  /* 0x0000002fa82f7207 */ /* 0x040fe20004000000 */
[----:B------:R-:W-:Y:S01]  /*3ed0*/  @!P2 IMAD.MOV R134, RZ, RZ, -R134 ;  /* 0x000000ffff86a224 */ /* 0x000fe200078e0a86 */
[----:B------:R-:W-:Y:S01]  /*3ee0*/  SEL R49, R168, R49, !P0 ;  /* 0x00000031a8317207 */ /* 0x000fe20004000000 */
[----:B------:R-:W-:Y:S01]  /*3ef0*/  IMAD R29, R20, 0x2, R28 ;  /* 0x00000002141d7824 */ /* 0x000fe200078e021c */
[----:B------:R-:W-:-:S02]  /*3f00*/  SEL R56, R168, R7, !P0 ;  /* 0x00000007a8387207 */ /* 0x000fc40004000000 */
[----:B------:R-:W-:Y:S01]  /*3f10*/  SEL R54, R168, R9, !P0 ;  /* 0x00000009a8367207 */ /* 0x000fe20004000000 */
[----:B------:R-:W-:Y:S01]  /*3f20*/  IMAD R81, R20, 0x2, R29 ;  /* 0x0000000214517824 */ /* 0x000fe200078e021d */
[C---:B------:R-:W-:Y:S02]  /*3f30*/  SEL R51, R168.reuse, R51, !P0 ;  /* 0x00000033a8337207 */ /* 0x040fe40004000000 */
[C---:B------:R-:W-:Y:S02]  /*3f40*/  SEL R53, R168.reuse, R53, !P0 ;  /* 0x00000035a8357207 */ /* 0x040fe40004000000 */
[C---:B------:R-:W-:Y:S02]  /*3f50*/  SEL R60, R168.reuse, R11, !P0 ;  /* 0x0000000ba83c7207 */ /* 0x040fe40004000000 */
[C---:B------:R-:W-:Y:S02]  /*3f60*/  SEL R58, R168.reuse, R13, !P0 ;  /* 0x0000000da83a7207 */ /* 0x040fe40004000000 */
[----:B------:R-:W-:-:S02]  /*3f70*/  SEL R55, R168, R55, !P0 ;  /* 0x00000037a8377207 */ /* 0x000fc40004000000 */
[C---:B------:R-:W-:Y:S02]  /*3f80*/  SEL R57, R168.reuse, R57, !P0 ;  /* 0x00000039a8397207 */ /* 0x040fe40004000000 */
        /* <DEDUP_REMOVED lines=29> */
[----:B------:R-:W-:Y:S01]  /*4160*/  SEL R168, R168, R136, !P0 ;  /* 0x00000088a8a87207 */ /* 0x000fe20004000000 */
[----:B------:R-:W-:Y:S01]  /*4170*/  BAR.SYNC.DEFER_BLOCKING 0x0 ;  /* 0x0000000000007b1d */ /* 0x000fe20000010000 */
[----:B------:R-:W-:-:S05]  /*4180*/  LOP3.LUT P1, RZ, R101, 0x7f, RZ, 0xc0, !PT ;  /* 0x0000007f65ff7812 */ /* 0x000fca000782c0ff */
[----:B-1--4-:R-:W-:Y:S08]  /*4190*/  BRA.U UP0, `(.L_x_5) ;  /* 0x0000000100187547 */ /* 0x012ff0000b800000 */
[----:B------:R-:W-:Y:S01]  /*41a0*/  ELECT P0, URZ, PT ;  /* 0x0000000000ff782f */ /* 0x000fe20003800000 */
[----:B------:R-:W-:Y:S01]  /*41b0*/  IMAD.MOV.U32 R3, RZ, RZ, 0x1 ;  /* 0x00000001ff037424 */ /* 0x000fe200078e00ff */
[----:B------:R-:W-:Y:S01]  /*41c0*/  UMOV UR5, 0x40 ;  /* 0x0000004000057882 */ /* 0x000fe20000000000 */
[----:B------:R-:W-:Y:S01]  /*41d0*/  UVIRTCOUNT.DEALLOC.SMPOOL 0x80 ;  /* 0x000000800000784c */ /* 0x000fe20000000000 */
[----:B------:R-:W-:-:S09]  /*41e0*/  ULEA UR5, UR4, UR5, 0x18 ;  /* 0x0000000504057291 */ /* 0x000fd2000f8ec0ff */
[----:B------:R1:W-:Y:S03]  /*41f0*/  @P0 STS.U8 [UR5], R3 ;  /* 0x00000003ff000988 */ /* 0x0003e60008000005 */
.L_x_5:
[----:B------:R-:W-:Y:S01]  /*4200*/  STTM.16dp32bit_t0_t15.x64 tmem[UR10], RZ ;  /* 0x000000ff000079ed */ /* 0x000fe20008b0000a */
[----:B------:R-:W-:Y:S01]  /*4210*/  STTM.16dp32bit_t16_t31.x64 tmem[UR10+0x40], RZ ;  /* 0x000040ff000079ed */ /* 0x000fe20008b2000a */
[----:B------:R-:W2:Y:S02]  /*4220*/  FENCE.VIEW.ASYNC.T ;  /* 0x00000000000073c6 */ /* 0x000ea40000000200 */
[----:B--2---:R-:W-:Y:S01]  /*4230*/  VOTEU.ALL UP1, P1 ;  /* 0x0000000000ff7886 */ /* 0x004fe20000820000 */
[----:B------:R-:W-:Y:S01]  /*4240*/  IMAD R27, R20, 0x2, R81 ;  /* 0x00000002141b7824 */ /* 0x000fe200078e0251 */
[----:B------:R-:W-:Y:S01]  /*4250*/  VOTEU.ALL UP2, P1 ;  /* 0x0000000000ff7886 */ /* 0x000fe20000840000 */
[----:B------:R-:W-:Y:S01]  /*4260*/  ISETP.GT.AND P0, PT, R236, 0x3f, PT ;  /* 0x0000003fec00780c */ /* 0x000fe20003f04270 */
[----:B------:R-:W-:Y:S01]  /*4270*/  IMAD.SHL.U32 R86, R23, 0x2, RZ ;  /* 0x0000000217567824 */ /* 0x000fe200078e00ff */
[----:B------:R-:W-:-:S04]  /*4280*/  @!UP1 UIADD3 UR4, UPT, UPT, -UR6, 0x100000, URZ ;  /* 0x0010000006049890 */ /* 0x000fc8000fffe1ff */
[----:B------:R-:W-:Y:S02]  /*4290*/  @!UP1 USHF.L.U32 UR5, UR4, 0xb, URZ ;  /* 0x0000000b04059899 */ /* 0x000fe400080006ff */
[----:B------:R-:W-:Y:S01]  /*42a0*/  @!UP1 USHF.L.U32 UR4, UR4, 0x1, URZ ;  /* 0x0000000104049899 */ /* 0x000fe200080006ff */
[----:B------:R-:W-:Y:S01]  /*42b0*/  BAR.SYNC.DEFER_BLOCKING 0x0 ;  /* 0x0000000000007b1d */ /* 0x000fe20000010000 */
[----:B------:R-:W-:Y:S01]  /*42c0*/  IMAD R80, R20, 0x2, R27 ;  /* 0x0000000214507824 */ /* 0x000fe200078e021b */
[----:B------:R-:W-:Y:S02]  /*42d0*/  ISETP.LT.AND P2, PT, R25, R22, P0 ;  /* 0x000000161900720c */ /* 0x000fe40000741270 */
[----:B------:R-:W-:Y:S01]  /*42e0*/  IADD3 R170, P3, PT, R86, UR16, RZ ;  /* 0x0000001056aa7c10 */ /* 0x000fe2000ff7e0ff */
[----:B-1----:R-:W-:-:S03]  /*42f0*/  IMAD R3, R20, 0x2, R80 ;  /* 0x0000000214037824 */ /* 0x002fc600078e0250 */
[----:B------:R-:W-:Y:S01]  /*4300*/  LEA.HI.X.SX32 R195, R23, UR17, 0x1, P3 ;  /* 0x0000001117c37c11 */ /* 0x000fe200098f0eff */
[----:B------:R-:W-:Y:S01]  /*4310*/  IMAD R9, R20, 0x2, R3 ;  /* 0x0000000214097824 */ /* 0x000fe200078e0203 */
[----:B------:R-:W-:-:S03]  /*4320*/  LEA R4, P3, R213, R170, 0x1 ;  /* 0x000000aad5047211 */ /* 0x000fc600078608ff */
[C---:B------:R-:W-:Y:S01]  /*4330*/  IMAD R25, R20.reuse, 0x2, R9 ;  /* 0x0000000214197824 */ /* 0x040fe200078e0209 */
[----:B------:R-:W-:Y:S01]  /*4340*/  LEA.HI.X.SX32 R5, R213, R195, 0x1, P3 ;  /* 0x000000c3d5057211 */ /* 0x000fe200018f0eff */
[----:B------:R-:W1:Y:S02]  /*4350*/  FENCE.VIEW.ASYNC.S ;  /* 0x00000000000073c6 */ /* 0x000e640000000000 */
[----:B-1----:R1:W2:Y:S02]  /*4360*/  @!UP2 SYNCS.EXCH.64 URZ, [UR11], UR4 ;  /* 0x000000040bffa5b2 */ /* 0x0022a40008000100 */
[----:B--2---:R-:W-:Y:S01]  /*4370*/  BAR.SYNC.DEFER_BLOCKING 0x0 ;  /* 0x0000000000007b1d */ /* 0x004fe20000010000 */
[----:B------:R-:W-:Y:S01]  /*4380*/  IMAD R31, R20, 0x2, R25 ;  /* 0x00000002141f7824 */ /* 0x000fe200078e0219 */
[----:B------:R-:W-:-:S03]  /*4390*/  ISETP.LT.AND P4, PT, R15, R22, P0 ;  /* 0x000000160f00720c */ /* 0x000fc60000781270 */
[----:B------:R-:W-:Y:S01]  /*43a0*/  IMAD R11, R20, 0x2, R31 ;  /* 0x00000002140b7824 */ /* 0x000fe200078e021f */
[----:B------:R-:W-:-:S03]  /*43b0*/  LOP3.LUT R218, R193, 0x18, RZ, 0xfc, !PT ;  /* 0x00000018c1da7812 */ /* 0x000fc600078efcff */
[C---:B------:R-:W-:Y:S01]  /*43c0*/  IMAD R13, R20.reuse, 0x2, R11 ;  /* 0x00000002140d7824 */ /* 0x040fe200078e020b */
[----:B------:R-:W-:Y:S01]  /*43d0*/  LOP3.LUT R217, R193, 0x1a, RZ, 0xfc, !PT ;  /* 0x0000001ac1d97812 */ /* 0x000fe200078efcff */
[----:B-1----:R-:W1:Y:S02]  /*43e0*/  LDCU UR4, c[0x0][0x3b0] ;  /* 0x00007600ff0477ac */ /* 0x002e640008000800 */
[----:B------:R-:W-:Y:S01]  /*43f0*/  IMAD R87, R20, 0x2, R13 ;  /* 0x0000000214577824 */ /* 0x000fe200078e020d */
[----:B------:R-:W-:Y:S02]  /*4400*/  PRMT R196, RZ, 0x7610, R196 ;  /* 0x00007610ffc47816 */ /* 0x000fe400000000c4 */
[----:B------:R-:W-:Y:S01]  /*4410*/  ISETP.LT.AND P3, PT, R218, R22, P0 ;  /* 0x00000016da00720c */ /* 0x000fe20000761270 */
[----:B------:R-:W-:Y:S01]  /*4420*/  IMAD R85, R20, 0x2, R87 ;  /* 0x0000000214557824 */ /* 0x000fe200078e0257 */
[----:B0-----:R0:W2:Y:S01]  /*4430*/  @P2 LDG.E.U16 R194, desc[UR20][R4.64] ;  /* 0x0000001404c22981 */ /* 0x0010a2000c1e1500 */
[----:B------:R-:W-:-:S02]  /*4440*/  LEA R6, P2, R29, R170, 0x1 ;  /* 0x000000aa1d067211 */ /* 0x000fc400078408ff */
[----:B------:R-:W-:Y:S02]  /*4450*/  PRMT R192, RZ, 0x7610, R192 ;  /* 0x00007610ffc07816 */ /* 0x000fe400000000c0 */
[-C--:B------:R-:W-:Y:S02]  /*4460*/  LEA.HI.X.SX32 R7, R29, R195.reuse, 0x1, P2 ;  /* 0x000000c31d077211 */ /* 0x080fe400010f0eff */
[----:B------:R-:W-:Y:S01]  /*4470*/  ISETP.LT.AND P2, PT, R217, R22, P0 ;  /* 0x00000016d900720c */ /* 0x000fe20000741270 */
[C---:B------:R-:W-:Y:S01]  /*4480*/  IMAD R15, R20.reuse, 0x2, R85 ;  /* 0x00000002140f7824 */ /* 0x040fe200078e0255 */
[C---:B0-----:R-:W-:Y:S01]  /*4490*/  LEA R4, P5, R3.reuse, R170, 0x1 ;  /* 0x000000aa03047211 */ /* 0x041fe200078a08ff */
[----:B------:R0:W3:Y:S01]  /*44a0*/  @P4 LDG.E.U16 R196, desc[UR20][R6.64] ;  /* 0x0000001406c44981 */ /* 0x0000e2000c1e1500 */
[----:B------:R-:W-:Y:S01]  /*44b0*/  PRMT R180, RZ, 0x7610, R180 ;  /* 0x00007610ffb47816 */ /* 0x000fe200000000b4 */
[----:B------:R-:W-:Y:S01]  /*44c0*/  IMAD R89, R20, 0x2, R15 ;  /* 0x0000000214597824 */ /* 0x000fe200078e020f */
[----:B------:R-:W-:-:S02]  /*44d0*/  LEA.HI.X.SX32 R5, R3, R195, 0x1, P5 ;  /* 0x000000c303057211 */ /* 0x000fc400028f0eff */
[----:B------:R-:W-:Y:S02]  /*44e0*/  LOP3.LUT R3, R193, 0x20, RZ, 0xfc, !PT ;  /* 0x00000020c1037812 */ /* 0x000fe400078efcff */
[C---:B0-----:R-:W-:Y:S01]  /*44f0*/  LEA R6, P4, R9.reuse, R170, 0x1 ;  /* 0x000000aa09067211 */ /* 0x041fe200078808ff */
[----:B------:R0:W4:Y:S03]  /*4500*/  @P3 LDG.E.U16 R192, desc[UR20][R4.64] ;  /* 0x0000001404c03981 */ /* 0x000126000c1e1500 */
[----:B------:R-:W-:Y:S01]  /*4510*/  LEA.HI.X.SX32 R7, R9, R195, 0x1, P4 ;  /* 0x000000c309077211 */ /* 0x000fe200020f0eff */
[----:B------:R-:W-:Y:S01]  /*4520*/  IMAD R91, R20, 0x2, R89 ;  /* 0x00000002145b7824 */ /* 0x000fe200078e0259 */
[----:B------:R-:W-:-:S03]  /*4530*/  ISETP.LT.AND P3, PT, R3, R22, P0 ;  /* 0x000000160300720c */ /* 0x000fc60000761270 */
[----:B------:R5:W2:Y:S01]  /*4540*/  @P2 LDG.E.U16 R180, desc[UR20][R6.64] ;  /* 0x0000001406b42981 */ /* 0x000aa2000c1e1500 */
[----:B0-----:R-:W-:Y:S01]  /*4550*/  LOP3.LUT R4, R193, 0x22, RZ, 0xfc, !PT ;  /* 0x00000022c1047812 */ /* 0x001fe200078efcff */
[----:B------:R-:W-:-:S03]  /*4560*/  IMAD R33, R20, 0x2, R91 ;  /* 0x0000000214217824 */ /* 0x000fc600078e025b */
[----:B------:R-:W-:Y:S02]  /*4570*/  ISETP.LT.AND P2, PT, R4, R22, P0 ;  /* 0x000000160400720c */ /* 0x000fe40000741270 */
[CC--:B-----5:R-:W-:Y:S02]  /*4580*/  LEA R6, P4, R11.reuse, R170.reuse, 0x1 ;  /* 0x000000aa0b067211 */ /* 0x0e0fe400078808ff */
[----:B------:R-:W-:Y:S02]  /*4590*/  PRMT R191, RZ, 0x7610, R191 ;  /* 0x00007610ffbf7816 */ /* 0x000fe400000000bf */
[-C--:B------:R-:W-:Y:S01]  /*45a0*/  LEA.HI.X.SX32 R7, R11, R195.reuse, 0x1, P4 ;  /* 0x000000c30b077211 */ /* 0x080fe200020f0eff */
[C---:B------:R-:W-:Y:S01]  /*45b0*/  IMAD R11, R20.reuse, 0x2, R33 ;  /* 0x00000002140b7824 */ /* 0x040fe200078e0221 */
[----:B------:R-:W-:Y:S02]  /*45c0*/  LEA R8, P5, R13, R170, 0x1 ;  /* 0x000000aa0d087211 */ /* 0x000fe400078a08ff */
[----:B------:R-:W-:Y:S01]  /*45d0*/  LOP3.LUT R5, R193, 0x28, RZ, 0xfc, !PT ;  /* 0x00000028c1057812 */ /* 0x000fe200078efcff */
[C---:B------:R-:W-:Y:S01]  /*45e0*/  IMAD R95, R20.reuse, 0x2, R11 ;  /* 0x00000002145f7824 */ /* 0x040fe200078e020b */
[----:B------:R-:W-:Y:S01]  /*45f0*/  PRMT R187, RZ, 0x7610, R187 ;  /* 0x00007610ffbb7816 */ /* 0x000fe200000000bb */
[----:B------:R0:W5:Y:S01]  /*4600*/  @P3 LDG.E.U16 R191, desc[UR20][R6.64] ;  /* 0x0000001406bf3981 */ /* 0x000162000c1e1500 */
[----:B------:R-:W-:Y:S01]  /*4610*/  LEA.HI.X.SX32 R9, R13, R195, 0x1, P5 ;  /* 0x000000c30d097211 */ /* 0x000fe200028f0eff */
[----:B------:R-:W-:Y:S01]  /*4620*/  IMAD R97, R20, 0x2, R95 ;  /* 0x0000000214617824 */ /* 0x000fe200078e025f */
[----:B------:R-:W-:-:S03]  /*4630*/  ISETP.LT.AND P3, PT, R5, R22, P0 ;  /* 0x000000160500720c */ /* 0x000fc60000761270 */
[----:B------:R1:W2:Y:S01]  /*4640*/  @P2 LDG.E.U16 R187, desc[UR20][R8.64] ;  /* 0x0000001408bb2981 */ /* 0x0002a2000c1e1500 */
[----:B------:R-:W-:Y:S01]  /*4650*/  IMAD R83, R20, 0x2, R97 ;  /* 0x0000000214537824 */ /* 0x000fe200078e0261 */
[C---:B0-----:R-:W-:Y:S02]  /*4660*/  LOP3.LUT R6, R193.reuse, 0x30, RZ, 0xfc, !PT ;  /* 0x00000030c1067812 */ /* 0x041fe400078efcff */
[----:B------:R-:W-:Y:S02]  /*4670*/  LOP3.LUT R7, R193, 0x38, RZ, 0xfc, !PT ;  /* 0x00000038c1077812 */ /* 0x000fe400078efcff */
[----:B------:R-:W-:Y:S02]  /*4680*/  ISETP.LT.AND P4, PT, R6, R22, P0 ;  /* 0x000000160600720c */ /* 0x000fe40000781270 */
[C---:B-1----:R-:W-:Y:S02]  /*4690*/  LEA R8, P2, R15.reuse, R170, 0x1 ;  /* 0x000000aa0f087211 */ /* 0x042fe400078408ff */
[----:B------:R-:W-:Y:S01]  /*46a0*/  PRMT R190, RZ, 0x7610, R190 ;  /* 0x00007610ffbe7816 */ /* 0x000fe200000000be */
[----:B------:R-:W-:Y:S01]  /*46b0*/  IMAD R99, R20, 0x2, R83 ;  /* 0x0000000214637824 */ /* 0x000fe200078e0253 */
[----:B------:R-:W-:-:S02]  /*46c0*/  LEA.HI.X.SX32 R9, R15, R195, 0x1, P2 ;  /* 0x000000c30f097211 */ /* 0x000fc400010f0eff */
[----:B------:R-:W-:Y:S02]  /*46d0*/  ISETP.LT.AND P2, PT, R7, R22, P0 ;  /* 0x000000160700720c */ /* 0x000fe40000741270 */
[-C--:B------:R-:W-:Y:S01]  /*46e0*/  LEA R10, P5, R11, R170.reuse, 0x1 ;  /* 0x000000aa0b0a7211 */ /* 0x080fe200078a08ff */
[----:B------:R0:W2:Y:S01]  /*46f0*/  @P3 LDG.E.U16 R190, desc[UR20][R8.64] ;  /* 0x0000001408be3981 */ /* 0x0000a2000c1e1500 */
[----:B------:R-:W-:Y:S02]  /*4700*/  PRMT R189, RZ, 0x7610, R189 ;  /* 0x00007610ffbd7816 */ /* 0x000fe400000000bd */
[----:B------:R-:W-:Y:S02]  /*4710*/  LEA R12, P3, R99, R170, 0x1 ;  /* 0x000000aa630c7211 */ /* 0x000fe400078608ff */
[----:B------:R-:W-:Y:S02]  /*4720*/  LEA.HI.X.SX32 R11, R11, R195, 0x1, P5 ;  /* 0x000000c30b0b7211 */ /* 0x000fe400028f0eff */
[----:B------:R-:W-:-:S02]  /*4730*/  PRMT R188, RZ, 0x7610, R188 ;  /* 0x00007610ffbc7816 */ /* 0x000fc400000000bc */
[C---:B0-----:R-:W-:Y:S01]  /*4740*/  LOP3.LUT R8, R193.reuse, 0x2a, RZ, 0xfc, !PT ;  /* 0x0000002ac1087812 */ /* 0x041fe200078efcff */
[----:B------:R0:W2:Y:S01]  /*4750*/  @P4 LDG.E.U16 R189, desc[UR20][R10.64] ;  /* 0x000000140abd4981 */ /* 0x0000a2000c1e1500 */
[----:B------:R-:W-:Y:S02]  /*4760*/  LOP3.LUT R9, R193, 0x32, RZ, 0xfc, !PT ;  /* 0x00000032c1097812 */ /* 0x000fe400078efcff */
[----:B------:R-:W-:Y:S02]  /*4770*/  LEA.HI.X.SX32 R13, R99, R195, 0x1, P3 ;  /* 0x000000c3630d7211 */ /* 0x000fe400018f0eff */
[-C--:B------:R-:W-:Y:S02]  /*4780*/  ISETP.LT.AND P3, PT, R8, R22.reuse, P0 ;  /* 0x000000160800720c */ /* 0x080fe40000761270 */
[----:B------:R-:W-:Y:S01]  /*4790*/  ISETP.LT.AND P4, PT, R9, R22, P0 ;  /* 0x000000160900720c */ /* 0x000fe20000781270 */
[----:B------:R1:W2:Y:S01]  /*47a0*/  @P2 LDG.E.U16 R188, desc[UR20][R12.64] ;  /* 0x000000140cbc2981 */ /* 0x0002a2000c1e1500 */
[----:B------:R-:W-:-:S02]  /*47b0*/  LEA R14, P5, R95, R170, 0x1 ;  /* 0x000000aa5f0e7211 */ /* 0x000fc400078a08ff */
[----:B0-----:R-:W-:Y:S02]  /*47c0*/  LOP3.LUT R10, R193, 0x3a, RZ, 0xfc, !PT ;  /* 0x0000003ac10a7812 */ /* 0x001fe400078efcff */
[----:B------:R-:W-:Y:S02]  /*47d0*/  PRMT R186, RZ, 0x7610, R186 ;  /* 0x00007610ffba7816 */ /* 0x000fe400000000ba */
[----:B------:R-:W-:Y:S02]  /*47e0*/  PRMT R185, RZ, 0x7610, R185 ;  /* 0x00007610ffb97816 */ /* 0x000fe400000000b9 */
[----:B-1----:R-:W-:Y:S01]  /*47f0*/  LEA R12, P2, R89, R170, 0x1 ;  /* 0x000000aa590c7211 */ /* 0x002fe200078408ff */
[----:B------:R-:W-:Y:S01]  /*4800*/  IMAD R99, R20, 0x2, R99 ;  /* 0x0000000214637824 */ /* 0x000fe200078e0263 */
[-C--:B------:R-:W-:Y:S02]  /*4810*/  LEA.HI.X.SX32 R15, R95, R195.reuse, 0x1, P5 ;  /* 0x000000c35f0f7211 */ /* 0x080fe400028f0eff */
[----:B------:R-:W-:-:S02]  /*4820*/  LEA.HI.X.SX32 R13, R89, R195, 0x1, P2 ;  /* 0x000000c3590d7211 */ /* 0x000fc400010f0eff */
[----:B------:R-:W-:Y:S01]  /*4830*/  ISETP.LT.AND P2, PT, R10, R22, P0 ;  /* 0x000000160a00720c */ /* 0x000fe20000741270 */
[----:B------:R-:W2:Y:S01]  /*4840*/  @P4 LDG.E.U16 R185, desc[UR20][R14.64] ;  /* 0x000000140eb94981 */ /* 0x000ea2000c1e1500 */
[----:B------:R-:W-:-:S03]  /*4850*/  LOP3.LUT R18, R193, 0xa, RZ, 0xfc, !PT ;  /* 0x0000000ac1127812 */ /* 0x000fc600078efcff */
[----:B------:R0:W2:Y:S01]  /*4860*/  @P3 LDG.E.U16 R186, desc[UR20][R12.64] ;  /* 0x000000140cba3981 */ /* 0x0000a2000c1e1500 */
[----:B------:R-:W-:Y:S02]  /*4870*/  ISETP.LT.AND P4, PT, R18, R22, P0 ;  /* 0x000000161200720c */ /* 0x000fe40000781270 */
[----:B------:R-:W-:Y:S02]  /*4880*/  SHF.R.U32.HI R11, RZ, 0x6, R101 ;  /* 0x00000006ff0b7819 */ /* 0x000fe40000011665 */
[----:B------:R-:W-:Y:S02]  /*4890*/  PRMT R184, RZ, 0x7610, R184 ;  /* 0x00007610ffb87816 */ /* 0x000fe400000000b8 */
[-C--:B0-----:R-:W-:Y:S02]  /*48a0*/  LEA R12, P3, R99, R170.reuse, 0x1 ;  /* 0x000000aa630c7211 */ /* 0x081fe400078608ff */
[----:B------:R-:W-:Y:S02]  /*48b0*/  LEA R14, P5, R19, R170, 0x1 ;  /* 0x000000aa130e7211 */ /* 0x000fe400078a08ff */
[----:B------:R-:W-:-:S02]  /*48c0*/  LEA.HI.X.SX32 R13, R99, R195, 0x1, P3 ;  /* 0x000000c3630d7211 */ /* 0x000fc400018f0eff */
[----:B------:R-:W-:Y:S02]  /*48d0*/  SGXT.U32 R11, R11, 0x1 ;  /* 0x000000010b0b781a */ /* 0x000fe40000000000 */
[----:B------:R-:W-:Y:S01]  /*48e0*/  PRMT R183, RZ, 0x7610, R183 ;  /* 0x00007610ffb77816 */ /* 0x000fe200000000b7 */
[----:B------:R0:W2:Y:S01]  /*48f0*/  @P2 LDG.E.U16 R184, desc[UR20][R12.64] ;  /* 0x000000140cb82981 */ /* 0x0000a2000c1e1500 */
[----:B------:R-:W-:Y:S02]  /*4900*/  LEA.HI.X.SX32 R15, R19, R195, 0x1, P5 ;  /* 0x000000c3130f7211 */ /* 0x000fe400028f0eff */
[----:B------:R-:W-:-:S03]  /*4910*/  ISETP.LT.AND P2, PT, R11, R22, P0 ;  /* 0x000000160b00720c */ /* 0x000fc60000741270 */
[----:B------:R1:W2:Y:S01]  /*4920*/  @P4 LDG.E.U16 R183, desc[UR20][R14.64] ;  /* 0x000000140eb74981 */ /* 0x0002a2000c1e1500 */
[C---:B------:R-:W-:Y:S02]  /*4930*/  LEA R88, P4, R17.reuse, R170, 0x1 ;  /* 0x000000aa11587211 */ /* 0x040fe400078808ff */
[----:B------:R-:W-:Y:S02]  /*4940*/  PRMT R197, RZ, 0x7610, R197 ;  /* 0x00007610ffc57816 */ /* 0x000fe400000000c5 */
[----:B------:R-:W-:-:S05]  /*4950*/  LEA.HI.X.SX32 R89, R17, R195, 0x1, P4 ;  /* 0x000000c311597211 */ /* 0x000fca00020f0eff */
[----:B------:R-:W2:Y:S01]  /*4960*/  @P2 LDG.E.U16 R197, desc[UR20][R88.64] ;  /* 0x0000001458c52981 */ /* 0x000ea2000c1e1500 */
[----:B------:R-:W-:-:S04]  /*4970*/  LOP3.LUT R16, R193, 0x12, RZ, 0xfc, !PT ;  /* 0x00000012c1107812 */ /* 0x000fc800078efcff */
[----:B------:R-:W-:Y:S02]  /*4980*/  ISETP.LT.AND P3, PT, R16, R22, P0 ;  /* 0x000000161000720c */ /* 0x000fe40000761270 */
[C---:B0-----:R-:W-:Y:S02]  /*4990*/  LEA R12, P6, R81.reuse, R170, 0x1 ;  /* 0x000000aa510c7211 */ /* 0x041fe400078c08ff */
[----:B------:R-:W-:Y:S02]  /*49a0*/  PRMT R182, RZ, 0x7610, R182 ;  /* 0x00007610ffb67816 */ /* 0x000fe400000000b6 */
[----:B------:R-:W-:Y:S02]  /*49b0*/  LEA.HI.X.SX32 R13, R81, R195, 0x1, P6 ;  /* 0x000000c3510d7211 */ /* 0x000fe400030f0eff */
[C---:B------:R-:W-:Y:S02]  /*49c0*/  LOP3.LUT R216, R193.reuse, 0x1c, RZ, 0xfc, !PT ;  /* 0x0000001cc1d87812 */ /* 0x040fe400078efcff */
[----:B------:R-:W-:-:S03]  /*49d0*/  LOP3.LUT R11, R193, 0x24, RZ, 0xfc, !PT ;  /* 0x00000024c10b7812 */ /* 0x000fc600078efcff */
[----:B------:R0:W2:Y:S01]  /*49e0*/  @P3 LDG.E.U16 R182, desc[UR20][R12.64] ;  /* 0x000000140cb63981 */ /* 0x0000a2000c1e1500 */
[-C--:B------:R-:W-:Y:S02]  /*49f0*/  ISETP.LT.AND P3, PT, R216, R22.reuse, P0 ;  /* 0x00000016d800720c */ /* 0x080fe40000761270 */
[----:B------:R-:W-:Y:S02]  /*4a00*/  ISETP.LT.AND P4, PT, R11, R22, P0 ;  /* 0x000000160b00720c */ /* 0x000fe40000781270 */
[-C--:B------:R-:W-:Y:S02]  /*4a10*/  LEA R16, P5, R25, R170.reuse, 0x1 ;  /* 0x000000aa19107211 */ /* 0x080fe400078a08ff */
[----:B-1----:R-:W-:Y:S02]  /*4a20*/  LEA R14, P6, R87, R170, 0x1 ;  /* 0x000000aa570e7211 */ /* 0x002fe400078c08ff */
[----:B------:R-:W-:Y:S02]  /*4a30*/  PRMT R173, RZ, 0x7610, R173 ;  /* 0x00007610ffad7816 */ /* 0x000fe400000000ad */
[----:B0-----:R-:W-:-:S02]  /*4a40*/  LOP3.LUT R12, R193, 0x2c, RZ, 0xfc, !PT ;  /* 0x0000002cc10c7812 */ /* 0x001fc400078efcff */
[-C--:B------:R-:W-:Y:S02]  /*4a50*/  LEA.HI.X.SX32 R17, R25, R195.reuse, 0x1, P5 ;  /* 0x000000c319117211 */ /* 0x080fe400028f0eff */
[----:B------:R-:W-:Y:S02]  /*4a60*/  PRMT R179, RZ, 0x7610, R179 ;  /* 0x00007610ffb37816 */ /* 0x000fe400000000b3 */
[----:B------:R-:W-:Y:S01]  /*4a70*/  ISETP.LT.AND P2, PT, R12, R22, P0 ;  /* 0x000000160c00720c */ /* 0x000fe20000741270 */
[----:B------:R0:W2:Y:S01]  /*4a80*/  @P3 LDG.E.U16 R173, desc[UR20][R16.64] ;  /* 0x0000001410ad3981 */ /* 0x0000a2000c1e1500 */
[----:B------:R-:W-:Y:S02]  /*4a90*/  LEA.HI.X.SX32 R15, R87, R195, 0x1, P6 ;  /* 0x000000c3570f7211 */ /* 0x000fe400030f0eff */
[----:B------:R-:W-:-:S03]  /*4aa0*/  LOP3.LUT R13, R193, 0x34, RZ, 0xfc, !PT ;  /* 0x00000034c10d7812 */ /* 0x000fc600078efcff */
[----:B------:R1:W2:Y:S01]  /*4ab0*/  @P4 LDG.E.U16 R179, desc[UR20][R14.64] ;  /* 0x000000140eb34981 */ /* 0x0002a2000c1e1500 */
[----:B------:R-:W-:Y:S02]  /*4ac0*/  ISETP.LT.AND P3, PT, R13, R22, P0 ;  /* 0x000000160d00720c */ /* 0x000fe40000761270 */
[CC--:B0-----:R-:W-:Y:S02]  /*4ad0*/  LEA R16, P5, R91.reuse, R170.reuse, 0x1 ;  /* 0x000000aa5b107211 */ /* 0x0c1fe400078a08ff */
[----:B------:R-:W-:Y:S01]  /*4ae0*/  PRMT R178, RZ, 0x7610, R178 ;  /* 0x00007610ffb27816 */ /* 0x000fe200000000b2 */
[----:B------:R-:W-:Y:S01]  /*4af0*/  IMAD R181, R20, 0x2, R99 ;  /* 0x0000000214b57824 */ /* 0x000fe200078e0263 */
[----:B------:R-:W-:Y:S02]  /*4b00*/  LEA.HI.X.SX32 R17, R91, R195, 0x1, P5 ;  /* 0x000000c35b117211 */ /* 0x000fe400028f0eff */
[----:B-1----:R-:W-:Y:S02]  /*4b10*/  LOP3.LUT R14, R193, 0x3c, RZ, 0xfc, !PT ;  /* 0x0000003cc10e7812 */ /* 0x002fe400078efcff */
[----:B------:R-:W-:Y:S01]  /*4b20*/  LEA R24, P5, R97, R170, 0x1 ;  /* 0x000000aa61187211 */ /* 0x000fe200078a08ff */
[----:B------:R0:W2:Y:S01]  /*4b30*/  @P2 LDG.E.U16 R178, desc[UR20][R16.64] ;  /* 0x0000001410b22981 */ /* 0x0000a2000c1e1500 */
[----:B------:R-:W-:-:S02]  /*4b40*/  ISETP.LT.AND P4, PT, R14, R22, P0 ;  /* 0x000000160e00720c */ /* 0x000fc40000781270 */
[----:B------:R-:W-:Y:S02]  /*4b50*/  PRMT R177, RZ, 0x7610, R177 ;  /* 0x00007610ffb17816 */ /* 0x000fe400000000b1 */
[-C--:B------:R-:W-:Y:S02]  /*4b60*/  LEA.HI.X.SX32 R25, R97, R195.reuse, 0x1, P5 ;  /* 0x000000c361197211 */ /* 0x080fe400028f0eff */
[----:B------:R-:W-:Y:S02]  /*4b70*/  LOP3.LUT R30, R193, 0xc, RZ, 0xfc, !PT ;  /* 0x0000000cc11e7812 */ /* 0x000fe400078efcff */
[C---:B0-----:R-:W-:Y:S01]  /*4b80*/  LEA R16, P2, R181.reuse, R170, 0x1 ;  /* 0x000000aab5107211 */ /* 0x041fe200078408ff */
[----:B------:R0:W2:Y:S01]  /*4b90*/  @P3 LDG.E.U16 R177, desc[UR20][R24.64] ;  /* 0x0000001418b13981 */ /* 0x0000a2000c1e1500 */
[----:B------:R-:W-:Y:S02]  /*4ba0*/  PRMT R176, RZ, 0x7610, R176 ;  /* 0x00007610ffb07816 */ /* 0x000fe400000000b0 */
[----:B------:R-:W-:-:S02]  /*4bb0*/  LEA.HI.X.SX32 R17, R181, R195, 0x1, P2 ;  /* 0x000000c3b5117211 */ /* 0x000fc400010f0eff */
[----:B------:R-:W-:Y:S02]  /*4bc0*/  ISETP.LT.AND P3, PT, R30, R22, P0 ;  /* 0x000000161e00720c */ /* 0x000fe40000761270 */
[C---:B------:R-:W-:Y:S01]  /*4bd0*/  LOP3.LUT R18, R193.reuse, 0x14, RZ, 0xfc, !PT ;  /* 0x00000014c1127812 */ /* 0x040fe200078efcff */
[----:B------:R1:W2:Y:S01]  /*4be0*/  @P4 LDG.E.U16 R176, desc[UR20][R16.64] ;  /* 0x0000001410b04981 */ /* 0x0002a2000c1e1500 */
[----:B0-----:R-:W-:Y:S02]  /*4bf0*/  LEA R24, P4, R26, R170, 0x1 ;  /* 0x000000aa1a187211 */ /* 0x001fe400078808ff */
[----:B------:R-:W-:Y:S02]  /*4c00*/  ISETP.LT.AND P2, PT, R18, R22, P0 ;  /* 0x000000161200720c */ /* 0x000fe40000741270 */
[----:B------:R-:W-:Y:S02]  /*4c10*/  LOP3.LUT R215, R193, 0x1e, RZ, 0xfc, !PT ;  /* 0x0000001ec1d77812 */ /* 0x000fe400078efcff */
[----:B------:R-:W-:-:S02]  /*4c20*/  PRMT R175, RZ, 0x7610, R175 ;  /* 0x00007610ffaf7816 */ /* 0x000fc400000000af */
[-C--:B------:R-:W-:Y:S02]  /*4c30*/  LEA.HI.X.SX32 R25, R26, R195.reuse, 0x1, P4 ;  /* 0x000000c31a197211 */ /* 0x080fe400020f0eff */
[----:B-1----:R-:W-:Y:S02]  /*4c40*/  LEA R16, P5, R27, R170, 0x1 ;  /* 0x000000aa1b107211 */ /* 0x002fe400078a08ff */
[----:B------:R-:W-:Y:S01]  /*4c50*/  ISETP.LT.AND P4, PT, R215, R22, P0 ;  /* 0x00000016d700720c */ /* 0x000fe20000781270 */
[----:B------:R0:W2:Y:S01]  /*4c60*/  @P3 LDG.E.U16 R175, desc[UR20][R24.64] ;  /* 0x0000001418af3981 */ /* 0x0000a2000c1e1500 */
[----:B------:R-:W-:Y:S02]  /*4c70*/  PRMT R174, RZ, 0x7610, R174 ;  /* 0x00007610ffae7816 */ /* 0x000fe400000000ae */
[----:B------:R-:W-:Y:S02]  /*4c80*/  LOP3.LUT R15, R193, 0x26, RZ, 0xfc, !PT ;  /* 0x00000026c10f7812 */ /* 0x000fe400078efcff */
[----:B------:R-:W-:-:S02]  /*4c90*/  LEA.HI.X.SX32 R17, R27, R195, 0x1, P5 ;  /* 0x000000c31b117211 */ /* 0x000fc400028f0eff */
[----:B------:R-:W-:Y:S02]  /*4ca0*/  ISETP.LT.AND P3, PT, R15, R22, P0 ;  /* 0x000000160f00720c */ /* 0x000fe40000761270 */
[CC--:B0-----:R-:W-:Y:S01]  /*4cb0*/  LEA R24, P5, R31.reuse, R170.reuse, 0x1 ;  /* 0x000000aa1f187211 */ /* 0x0c1fe200078a08ff */
[----:B------:R0:W2:Y:S01]  /*4cc0*/  @P2 LDG.E.U16 R174, desc[UR20][R16.64] ;  /* 0x0000001410ae2981 */ /* 0x0000a2000c1e1500 */
[----:B------:R-:W-:Y:S02]  /*4cd0*/  PRMT R172, RZ, 0x7610, R172 ;  /* 0x00007610ffac7816 */ /* 0x000fe400000000ac */
[----:B------:R-:W-:Y:S02]  /*4ce0*/  LEA.HI.X.SX32 R25, R31, R195, 0x1, P5 ;  /* 0x000000c31f197211 */ /* 0x000fe400028f0eff */
[----:B------:R-:W-:Y:S02]  /*4cf0*/  LEA R30, P2, R85, R170, 0x1 ;  /* 0x000000aa551e7211 */ /* 0x000fe400078408ff */
[----:B------:R-:W-:Y:S01]  /*4d00*/  PRMT R87, RZ, 0x7610, R87 ;  /* 0x00007610ff577816 */ /* 0x000fe20000000057 */
[----:B------:R1:W2:Y:S01]  /*4d10*/  @P4 LDG.E.U16 R172, desc[UR20][R24.64] ;  /* 0x0000001418ac4981 */ /* 0x0002a2000c1e1500 */
[----:B0-----:R-:W-:-:S02]  /*4d20*/  LOP3.LUT R16, R193, 0x2e, RZ, 0xfc, !PT ;  /* 0x0000002ec1107812 */ /* 0x001fc400078efcff */
[-C--:B------:R-:W-:Y:S02]  /*4d30*/  LEA.HI.X.SX32 R31, R85, R195.reuse, 0x1, P2 ;  /* 0x000000c3551f7211 */ /* 0x080fe400010f0eff */
[----:B------:R-:W-:Y:S02]  /*4d40*/  ISETP.LT.AND P2, PT, R16, R22, P0 ;  /* 0x000000161000720c */ /* 0x000fe40000741270 */
[----:B------:R-:W-:Y:S01]  /*4d50*/  LEA R32, P4, R33, R170, 0x1 ;  /* 0x000000aa21207211 */ /* 0x000fe200078808ff */
[----:B------:R0:W2:Y:S01]  /*4d60*/  @P3 LDG.E.U16 R87, desc[UR20][R30.64] ;  /* 0x000000141e573981 */ /* 0x0000a2000c1e1500 */
[C---:B------:R-:W-:Y:S02]  /*4d70*/  LOP3.LUT R18, R193.reuse, 0xe, RZ, 0xfc, !PT ;  /* 0x0000000ec1127812 */ /* 0x040fe400078efcff */
[----:B------:R-:W-:Y:S02]  /*4d80*/  LOP3.LUT R17, R193, 0x36, RZ, 0xfc, !PT ;  /* 0x00000036c1117812 */ /* 0x000fe400078efcff */
[----:B------:R-:W-:-:S02]  /*4d90*/  LEA.HI.X.SX32 R33, R33, R195, 0x1, P4 ;  /* 0x000000c321217211 */ /* 0x000fc400020f0eff */
[-C--:B------:R-:W-:Y:S02]  /*4da0*/  ISETP.LT.AND P4, PT, R18, R22.reuse, P0 ;  /* 0x000000161200720c */ /* 0x080fe40000781270 */
[----:B------:R-:W-:Y:S02]  /*4db0*/  ISETP.LT.AND P3, PT, R17, R22, P0 ;  /* 0x000000161100720c */ /* 0x000fe40000761270 */
[----:B------:R-:W-:Y:S02]  /*4dc0*/  PRMT R85, RZ, 0x7610, R85 ;  /* 0x00007610ff557816 */ /* 0x000fe40000000055 */
[-C--:B-1----:R-:W-:Y:S01]  /*4dd0*/  LEA R24, P6, R83, R170.reuse, 0x1 ;  /* 0x000000aa53187211 */ /* 0x082fe200078c08ff */
[----:B------:R-:W-:Y:S01]  /*4de0*/  IMAD R91, R219, R21, RZ ;  /* 0x00000015db5b7224 */ /* 0x000fe200078e02ff */
[----:B0-----:R-:W-:Y:S02]  /*4df0*/  LEA R30, P5, R28, R170, 0x1 ;  /* 0x000000aa1c1e7211 */ /* 0x001fe400078a08ff */
[----:B------:R-:W-:Y:S01]  /*4e00*/  LEA.HI.X.SX32 R25, R83, R195, 0x1, P6 ;  /* 0x000000c353197211 */ /* 0x000fe200030f0eff */
[----:B------:R0:W2:Y:S01]  /*4e10*/  @P2 LDG.E.U16 R85, desc[UR20][R32.64] ;  /* 0x0000001420552981 */ /* 0x0000a2000c1e1500 */
[----:B------:R-:W-:-:S02]  /*4e20*/  PRMT R83, RZ, 0x7610, R83 ;  /* 0x00007610ff537816 */ /* 0x000fc40000000053 */
[----:B------:R-:W-:Y:S02]  /*4e30*/  PRMT R84, RZ, 0x7610, R84 ;  /* 0x00007610ff547816 */ /* 0x000fe40000000054 */
[----:B------:R-:W-:Y:S01]  /*4e40*/  LEA.HI.X.SX32 R31, R28, R195, 0x1, P5 ;  /* 0x000000c31c1f7211 */ /* 0x000fe200028f0eff */
[----:B------:R-:W-:Y:S01]  /*4e50*/  IMAD R40, R40, UR4, RZ ;  /* 0x0000000428287c24 */ /* 0x000fe2000f8e02ff */
[----:B------:R-:W-:Y:S01]  /*4e60*/  LEA R90, P2, R91, UR18, 0x1 ;  /* 0x000000125b5a7c11 */ /* 0x000fe2000f8408ff */
[----:B------:R-:W-:Y:S01]  /*4e70*/  IMAD R38, R38, UR4, RZ ;  /* 0x0000000426267c24 */ /* 0x000fe2000f8e02ff */
[----:B------:R-:W-:Y:S01]  /*4e80*/  LOP3.LUT R94, R193, 0x16, RZ, 0xfc, !PT ;  /* 0x00000016c15e7812 */ /* 0x000fe200078efcff */
[----:B0-----:R-:W-:Y:S01]  /*4e90*/  IMAD R32, R93, UR4, RZ ;  /* 0x000000045d207c24 */ /* 0x001fe2000f8e02ff */
[----:B------:R0:W2:Y:S01]  /*4ea0*/  @P4 LDG.E.U16 R83, desc[UR20][R30.64] ;  /* 0x000000141e534981 */ /* 0x0000a2000c1e1500 */
[----:B------:R-:W-:Y:S01]  /*4eb0*/  LEA.HI.X.SX32 R91, R91, UR19, 0x1, P2 ;  /* 0x000000135b5b7c11 */ /* 0x000fe200090f0eff */
[----:B------:R-:W-:Y:S01]  /*4ec0*/  IMAD R44, R44, UR4, RZ ;  /* 0x000000042c2c7c24 */ /* 0x000fe2000f8e02ff */
[----:B------:R-:W-:Y:S01]  /*4ed0*/  ISETP.LT.AND P2, PT, R94, R22, P0 ;  /* 0x000000165e00720c */ /* 0x000fe20000741270 */
[----:B------:R1:W2:Y:S01]  /*4ee0*/  @P3 LDG.E.U16 R84, desc[UR20][R24.64] ;  /* 0x0000001418543981 */ /* 0x0002a2000c1e1500 */
[----:B------:R-:W-:Y:S01]  /*4ef0*/  IMAD R42, R42, UR4, RZ ;  /* 0x000000042a2a7c24 */ /* 0x000fe2000f8e02ff */
[----:B------:R-:W-:Y:S01]  /*4f00*/  LEA R94, P4, R38, R90, 0x1 ;  /* 0x0000005a265e7211 */ /* 0x000fe200078808ff */
[----:B------:R-:W-:-:S02]  /*4f10*/  IMAD R33, R36, UR4, RZ ;  /* 0x0000000424217c24 */ /* 0x000fc4000f8e02ff */
[----:B0-----:R-:W-:Y:S01]  /*4f20*/  IMAD R31, R92, UR4, RZ ;  /* 0x000000045c1f7c24 */ /* 0x001fe2000f8e02ff */
[-C--:B------:R-:W-:Y:S01]  /*4f30*/  LEA R92, P3, R40, R90.reuse, 0x1 ;  /* 0x0000005a285c7211 */ /* 0x080fe200078608ff */
[----:B-1----:R-:W-:Y:S01]  /*4f40*/  IMAD R25, R34, UR4, RZ ;  /* 0x0000000422197c24 */ /* 0x002fe2000f8e02ff */
[-C--:B------:R-:W-:Y:S01]  /*4f50*/  LEA R34, P5, R32, R90.reuse, 0x1 ;  /* 0x0000005a20227211 */ /* 0x080fe200078a08ff */
[----:B------:R-:W-:Y:S01]  /*4f60*/  IMAD R24, R35, UR4, RZ ;  /* 0x0000000423187c24 */ /* 0x000fe2000f8e02ff */
[-C--:B------:R-:W-:Y:S01]  /*4f70*/  LEA.HI.X.SX32 R93, R40, R91.reuse, 0x1, P3 ;  /* 0x0000005b285d7211 */ /* 0x080fe200018f0eff */
[----:B------:R-:W-:Y:S01]  /*4f80*/  IMAD R48, R48, UR4, RZ ;  /* 0x0000000430307c24 */ /* 0x000fe2000f8e02ff */
[-C--:B------:R-:W-:Y:S01]  /*4f90*/  LEA.HI.X.SX32 R95, R38, R91.reuse, 0x1, P4 ;  /* 0x0000005b265f7211 */ /* 0x080fe200020f0eff */
[----:B------:R-:W-:Y:S01]  /*4fa0*/  IMAD R46, R46, UR4, RZ ;  /* 0x000000042e2e7c24 */ /* 0x000fe2000f8e02ff */
[----:B------:R-:W-:Y:S01]  /*4fb0*/  LEA.HI.X.SX32 R35, R32, R91, 0x1, P5 ;  /* 0x0000005b20237211 */ /* 0x000fe200028f0eff */
[----:B------:R-:W-:Y:S01]  /*4fc0*/  IMAD R37, R37, UR4, RZ ;  /* 0x0000000425257c24 */ /* 0x000fe2000f8e02ff */
[-C--:B------:R-:W-:Y:S01]  /*4fd0*/  LEA R96, P3, R44, R90.reuse, 0x1 ;  /* 0x0000005a2c607211 */ /* 0x080fe200078608ff */
[----:B------:R-:W-:Y:S01]  /*4fe0*/  IMAD R39, R39, UR4, RZ ;  /* 0x0000000427277c24 */ /* 0x000fe2000f8e02ff */
[----:B------:R-:W-:-:S02]  /*4ff0*/  LEA R98, P4, R42, R90, 0x1 ;  /* 0x0000005a2a627211 */ /* 0x000fc400078808ff */
[-C--:B------:R-:W-:Y:S02]  /*5000*/  LEA R30, P6, R31, R90.reuse, 0x1 ;  /* 0x0000005a1f1e7211 */ /* 0x080fe400078c08ff */
[----:B------:R-:W-:Y:S01]  /*5010*/  LEA R32, P5, R33, R90, 0x1 ;  /* 0x0000005a21207211 */ /* 0x000fe200078a08ff */
[----:B------:R-:W-:Y:S01]  /*5020*/  IMAD R52, R52, UR4, RZ ;  /* 0x0000000434347c24 */ /* 0x000fe2000f8e02ff */
[-C--:B------:R-:W-:Y:S01]  /*5030*/  LEA.HI.X.SX32 R97, R44, R91.reuse, 0x1, P3 ;  /* 0x0000005b2c617211 */ /* 0x080fe200018f0eff */
[----:B------:R-:W-:Y:S01]  /*5040*/  IMAD R50, R50, UR4, RZ ;  /* 0x0000000432327c24 */ /* 0x000fe2000f8e02ff */
[-C--:B------:R-:W-:Y:S01]  /*5050*/  LEA.HI.X.SX32 R99, R42, R91.reuse, 0x1, P4 ;  /* 0x0000005b2a637211 */ /* 0x080fe200020f0eff */
[----:B------:R-:W-:Y:S01]  /*5060*/  IMAD R41, R41, UR4, RZ ;  /* 0x0000000429297c24 */ /* 0x000fe2000f8e02ff */
[-C--:B------:R-:W-:Y:S01]  /*5070*/  LEA.HI.X.SX32 R31, R31, R91.reuse, 0x1, P6 ;  /* 0x0000005b1f1f7211 */ /* 0x080fe200030f0eff */
[----:B------:R-:W-:Y:S01]  /*5080*/  IMAD R43, R43, UR4, RZ ;  /* 0x000000042b2b7c24 */ /* 0x000fe2000f8e02ff */
[----:B------:R-:W-:-:S02]  /*5090*/  LEA.HI.X.SX32 R33, R33, R91, 0x1, P5 ;  /* 0x0000005b21217211 */ /* 0x000fc400028f0eff */
[-C--:B------:R-:W-:Y:S02]  /*50a0*/  LEA R100, P3, R48, R90.reuse, 0x1 ;  /* 0x0000005a30647211 */ /* 0x080fe400078608ff */
[-C--:B------:R-:W-:Y:S02]  /*50b0*/  LEA R102, P4, R46, R90.reuse, 0x1 ;  /* 0x0000005a2e667211 */ /* 0x080fe400078808ff */
        /* <DEDUP_REMOVED lines=47> */
[CC--:B------:R-:W-:Y:S02]  /*53b0*/  LEA R118, P4, R66.reuse, R90.reuse, 0x1 ;  /* 0x0000005a42767211 */ /* 0x0c0fe400078808ff */
[-C--:B------:R-:W-:Y:S02]  /*53c0*/  LEA R52, P6, R53, R90.reuse, 0x1 ;  /* 0x0000005a35347211 */ /* 0x080fe400078c08ff */
[----:B------:R-:W-:Y:S01]  /*53d0*/  LEA R54, P5, R55, R90, 0x1 ;  /* 0x0000005a37367211 */ /* 0x000fe200078a08ff */
[----:B------:R-:W-:Y:S01]  /*53e0*/  IMAD R65, R65, UR4, RZ ;  /* 0x0000000441417c24 */ /* 0x000fe2000f8e02ff */
[-C--:B------:R-:W-:Y:S02]  /*53f0*/  LEA.HI.X.SX32 R117, R117, R91.reuse, 0x1, P3 ;  /* 0x0000005b75757211 */ /* 0x080fe400018f0eff */
        /* <DEDUP_REMOVED lines=18> */
[-C--:B------:R-:W-:Y:S01]  /*5520*/  LEA R126, P5, R68, R90.reuse, 0x1 ;  /* 0x0000005a447e7211 */ /* 0x080fe200078a08ff */
[----:B------:R-:W-:Y:S01]  /*5530*/  IMAD R135, R135, UR4, RZ ;  /* 0x0000000487877c24 */ /* 0x000fe2000f8e02ff */
[-C--:B------:R-:W-:Y:S01]  /*5540*/  LEA.HI.X.SX32 R65, R65, R91.reuse, 0x1, P3 ;  /* 0x0000005b41417211 */ /* 0x080fe200018f0eff */
[----:B------:R-:W-:Y:S01]  /*5550*/  IMAD R131, R131, UR4, RZ ;  /* 0x0000000483837c24 */ /* 0x000fe2000f8e02ff */
[----:B------:R-:W-:Y:S01]  /*5560*/  LEA.HI.X.SX32 R61, R61, R91, 0x1, P6 ;  /* 0x0000005b3d3d7211 */ /* 0x000fe200030f0eff */
[----:B------:R-:W-:Y:S01]  /*5570*/  IMAD R72, R72, UR4, RZ ;  /* 0x0000000448487c24 */ /* 0x000fe2000f8e02ff */
[----:B------:R-:W-:-:S02]  /*5580*/  LEA R128, P3, R129, R90, 0x1 ;  /* 0x0000005a81807211 */ /* 0x000fc400078608ff */
[-C--:B------:R-:W-:Y:S02]  /*5590*/  LEA.HI.X.SX32 R127, R68, R91.reuse, 0x1, P5 ;  /* 0x0000005b447f7211 */ /* 0x080fe400028f0eff */
        /* <DEDUP_REMOVED lines=8> */
[-C--:B------:R-:W-:Y:S01]  /*5620*/  LEA.HI.X.SX32 R133, R70, R91.reuse, 0x1, P5 ;  /* 0x0000005b46857211 */ /* 0x080fe200028f0eff */
[----:B------:R-:W-:Y:S01]  /*5630*/  IMAD R63, R63, UR4, RZ ;  /* 0x000000043f3f7c24 */ /* 0x000fe2000f8e02ff */
        /* <DEDUP_REMOVED lines=21> */
[-C--:B------:R-:W-:Y:S02]  /*5790*/  LEA.HI.X.SX32 R63, R63, R91.reuse, 0x1, P4 ;  /* 0x0000005b3f3f7211 */ /* 0x080fe400020f0eff */
[-C--:B------:R-:W-:Y:S02]  /*57a0*/  LEA R142, P6, R143, R90.reuse, 0x1 ;  /* 0x0000005a8f8e7211 */ /* 0x080fe400078c08ff */
[-C--:B------:R-:W-:Y:S02]  /*57b0*/  LEA R150, P5, R76, R90.reuse, 0x1 ;  /* 0x0000005a4c967211 */ /* 0x080fe400078a08ff */
[----:B------:R-:W-:Y:S01]  /*57c0*/  LEA R66, P4, R67, R90, 0x1 ;  /* 0x0000005a43427211 */ /* 0x000fe200078808ff */
[----:B------:R-:W-:Y:S01]  /*57d0*/  IMAD R159, R159, UR4, RZ ;  /* 0x000000049f9f7c24 */ /* 0x000fe2000f8e02ff */
[-C--:B------:R-:W-:Y:S01]  /*57e0*/  LEA.HI.X.SX32 R147, R147, R91.reuse, 0x1, P3 ;  /* 0x0000005b93937211 */ /* 0x080fe200018f0eff */
[----:B------:R-:W-:Y:S01]  /*57f0*/  IMAD R155, R155, UR4, RZ ;  /* 0x000000049b9b7c24 */ /* 0x000fe2000f8e02ff */
[----:B------:R-:W-:-:S02]  /*5800*/  LEA.HI.X.SX32 R143, R143, R91, 0x1, P6 ;  /* 0x0000005b8f8f7211 */ /* 0x000fc400030f0eff */
[-C--:B------:R-:W-:Y:S02]  /*5810*/  LEA R152, P3, R153, R90.reuse, 0x1 ;  /* 0x0000005a99987211 */ /* 0x080fe400078608ff */
[-C--:B------:R-:W-:Y:S01]  /*5820*/  LEA.HI.X.SX32 R151, R76, R91.reuse, 0x1, P5 ;  /* 0x0000005b4c977211 */ /* 0x080fe200028f0eff */
[----:B------:R-:W-:Y:S01]  /*5830*/  IMAD R71, R71, UR4, RZ ;  /* 0x0000000447477c24 */ /* 0x000fe2000f8e02ff */
[----:B------:R-:W-:Y:S02]  /*5840*/  LEA.HI.X.SX32 R67, R67, R91, 0x1, P4 ;  /* 0x0000005b43437211 */ /* 0x000fe400020f0eff */
[-C--:B------:R-:W-:Y:S02]  /*5850*/  LEA R148, P6, R149, R90.reuse, 0x1 ;  /* 0x0000005a95947211 */ /* 0x080fe400078c08ff */
[-C--:B------:R-:W-:Y:S02]  /*5860*/  LEA R156, P5, R78, R90.reuse, 0x1 ;  /* 0x0000005a4e9c7211 */ /* 0x080fe400078a08ff */
[----:B------:R-:W-:-:S02]  /*5870*/  LEA R68, P4, R69, R90, 0x1 ;  /* 0x0000005a45447211 */ /* 0x000fc400078808ff */
[-C--:B------:R-:W-:Y:S01]  /*5880*/  LEA.HI.X.SX32 R153, R153, R91.reuse, 0x1, P3 ;  /* 0x0000005b99997211 */ /* 0x080fe200018f0eff */
[----:B------:R-:W-:Y:S01]  /*5890*/  IMAD R161, R161, UR4, RZ ;  /* 0x00000004a1a17c24 */ /* 0x000fe2000f8e02ff */
[-C--:B------:R-:W-:Y:S02]  /*58a0*/  LEA.HI.X.SX32 R149, R149, R91.reuse, 0x1, P6 ;  /* 0x0000005b95957211 */ /* 0x080fe400030f0eff */
[-C--:B------:R-:W-:Y:S02]  /*58b0*/  LEA R158, P3, R159, R90.reuse, 0x1 ;  /* 0x0000005a9f9e7211 */ /* 0x080fe400078608ff */
[-C--:B------:R-:W-:Y:S01]  /*58c0*/  LEA.HI.X.SX32 R157, R78, R91.reuse, 0x1, P5 ;  /* 0x0000005b4e9d7211 */ /* 0x080fe200028f0eff */
[----:B------:R-:W-:Y:S01]  /*58d0*/  IMAD R73, R73, UR4, RZ ;  /* 0x0000000449497c24 */ /* 0x000fe2000f8e02ff */
[----:B------:R-:W-:Y:S02]  /*58e0*/  LEA.HI.X.SX32 R69, R69, R91, 0x1, P4 ;  /* 0x0000005b45457211 */ /* 0x000fe400020f0eff */
[----:B------:R-:W-:-:S02]  /*58f0*/  LEA R154, P6, R155, R90, 0x1 ;  /* 0x0000005a9b9a7211 */ /* 0x000fc400078c08ff */
[-C--:B------:R-:W-:Y:S02]  /*5900*/  LEA R162, P5, R24, R90.reuse, 0x1 ;  /* 0x0000005a18a27211 */ /* 0x080fe400078a08ff */
[-C--:B------:R-:W-:Y:S02]  /*5910*/  LEA R70, P4, R71, R90.reuse, 0x1 ;  /* 0x0000005a47467211 */ /* 0x080fe400078808ff */
[-C--:B------:R-:W-:Y:S01]  /*5920*/  LEA.HI.X.SX32 R159, R159, R91.reuse, 0x1, P3 ;  /* 0x0000005b9f9f7211 */ /* 0x080fe200018f0eff */
[----:B------:R-:W-:Y:S01]  /*5930*/  IMAD R166, R166, UR4, RZ ;  /* 0x00000004a6a67c24 */ /* 0x000fe2000f8e02ff */
[-C--:B------:R-:W-:Y:S02]  /*5940*/  LEA.HI.X.SX32 R155, R155, R91.reuse, 0x1, P6 ;  /* 0x0000005b9b9b7211 */ /* 0x080fe400030f0eff */
[----:B------:R-:W-:Y:S02]  /*5950*/  LEA R164, P3, R25, R90, 0x1 ;  /* 0x0000005a19a47211 */ /* 0x000fe400078608ff */
[-C--:B------:R-:W-:Y:S01]  /*5960*/  LEA.HI.X.SX32 R163, R24, R91.reuse, 0x1, P5 ;  /* 0x0000005b18a37211 */ /* 0x080fe200028f0eff */
[----:B------:R-:W-:Y:S01]  /*5970*/  IMAD R75, R75, UR4, RZ ;  /* 0x000000044b4b7c24 */ /* 0x000fe2000f8e02ff */
[----:B------:R-:W-:-:S02]  /*5980*/  LEA.HI.X.SX32 R71, R71, R91, 0x1, P4 ;  /* 0x0000005b47477211 */ /* 0x000fc400020f0eff */
[----:B------:R-:W-:Y:S02]  /*5990*/  LEA R160, P6, R161, R90, 0x1 ;  /* 0x0000005aa1a07211 */ /* 0x000fe400078c08ff */
[----:B------:R-:W-:Y:S02]  /*59a0*/  LEA R24, P5, R80, R170, 0x1 ;  /* 0x000000aa50187211 */ /* 0x000fe400078a08ff */
[----:B------:R-:W-:Y:S02]  /*59b0*/  LEA R72, P4, R73, R90, 0x1 ;  /* 0x0000005a49487211 */ /* 0x000fe400078808ff */
[----:B------:R-:W-:Y:S02]  /*59c0*/  PRMT R82, RZ, 0x7610, R82 ;  /* 0x00007610ff527816 */ /* 0x000fe40000000052 */
[-C--:B------:R-:W-:Y:S02]  /*59d0*/  LEA.HI.X.SX32 R165, R25, R91.reuse, 0x1, P3 ;  /* 0x0000005b19a57211 */ /* 0x080fe400018f0eff */
[----:B------:R-:W-:-:S02]  /*59e0*/  LEA.HI.X.SX32 R161, R161, R91, 0x1, P6 ;  /* 0x0000005ba1a17211 */ /* 0x000fc400030f0eff */
[----:B------:R-:W-:Y:S01]  /*59f0*/  LEA.HI.X.SX32 R25, R80, R195, 0x1, P5 ;  /* 0x000000c350197211 */ /* 0x000fe200028f0eff */
[----:B------:R-:W-:Y:S01]  /*5a00*/  IMAD R77, R77, UR4, RZ ;  /* 0x000000044d4d7c24 */ /* 0x000fe2000f8e02ff */
[----:B------:R-:W-:Y:S01]  /*5a10*/  LOP3.LUT R18, R193, 0x3e, RZ, 0xfc, !PT ;  /* 0x0000003ec1127812 */ /* 0x000fe200078efcff */
[----:B------:R-:W-:Y:S01]  /*5a20*/  IMAD R181, R20, 0x2, R181 ;  /* 0x0000000214b57824 */ /* 0x000fe200078e02b5 */
[-C--:B------:R-:W-:Y:S01]  /*5a30*/  LEA.HI.X.SX32 R73, R73, R91.reuse, 0x1, P4 ;  /* 0x0000005b49497211 */ /* 0x080fe200020f0eff */
[----:B------:R0:W5:Y:S01]  /*5a40*/  @P2 LDG.E.U16 R82, desc[UR20][R24.64] ;  /* 0x0000001418522981 */ /* 0x000162000c1e1500 */
[CC--:B------:R-:W-:Y:S02]  /*5a50*/  LEA R220, P6, R166.reuse, R90.reuse, 0x1 ;  /* 0x0000005aa6dc7211 */ /* 0x0c0fe400078c08ff */
[----:B------:R-:W-:Y:S02]  /*5a60*/  LEA R74, P4, R75, R90, 0x1 ;  /* 0x0000005a4b4a7211 */ /* 0x000fe400078808ff */
[----:B------:R-:W-:-:S02]  /*5a70*/  LEA.HI.X.SX32 R221, R166, R91, 0x1, P6 ;  /* 0x0000005ba6dd7211 */ /* 0x000fc400030f0eff */
[----:B------:R-:W-:Y:S01]  /*5a80*/  ISETP.LT.AND P3, PT, R18, R22, P0 ;  /* 0x000000161200720c */ /* 0x000fe20000761270 */
[----:B------:R-:W-:Y:S01]  /*5a90*/  IMAD R79, R79, UR4, RZ ;  /* 0x000000044f4f7c24 */ /* 0x000fe2000f8e02ff */
[----:B------:R-:W-:Y:S02]  /*5aa0*/  LEA.HI.X.SX32 R75, R75, R91, 0x1, P4 ;  /* 0x0000005b4b4b7211 */ /* 0x000fe400020f0eff */
[----:B------:R-:W-:Y:S02]  /*5ab0*/  LEA R166, P2, R167, R170, 0x1 ;  /* 0x000000aaa7a67211 */ /* 0x000fe400078408ff */
[----:B------:R-:W-:Y:S02]  /*5ac0*/  LEA R76, P4, R77, R90, 0x1 ;  /* 0x0000005a4d4c7211 */ /* 0x000fe400078808ff */
[----:B0-----:R-:W-:Y:S02]  /*5ad0*/  LEA R24, P5, R181, R170, 0x1 ;  /* 0x000000aab5187211 */ /* 0x001fe400078a08ff */
[----:B------:R-:W-:-:S02]  /*5ae0*/  LOP3.LUT R224, R193, 0x2, RZ, 0xfc, !PT ;  /* 0x00000002c1e07812 */ /* 0x000fc400078efcff */
[----:B------:R-:W-:Y:S01]  /*5af0*/  LEA.HI.X.SX32 R167, R167, R195, 0x1, P2 ;  /* 0x000000c3a7a77211 */ /* 0x000fe200010f0eff */
[----:B------:R-:W-:Y:S01]  /*5b00*/  IMAD R168, R168, UR4, RZ ;  /* 0x00000004a8a87c24 */ /* 0x000fe2000f8e02ff */
[----:B------:R-:W-:Y:S02]  /*5b10*/  LEA.HI.X.SX32 R77, R77, R91, 0x1, P4 ;  /* 0x0000005b4d4d7211 */ /* 0x000fe400020f0eff */
[----:B------:R-:W-:Y:S02]  /*5b20*/  LEA.HI.X.SX32 R25, R181, R195, 0x1, P5 ;  /* 0x000000c3b5197211 */ /* 0x000fe400028f0eff */
[----:B------:R-:W-:Y:S02]  /*5b30*/  ISETP.LT.AND P2, PT, R224, R22, P0 ;  /* 0x00000016e000720c */ /* 0x000fe40000741270 */
[----:B------:R-:W-:Y:S02]  /*5b40*/  LEA R78, P4, R79, R90, 0x1 ;  /* 0x0000005a4f4e7211 */ /* 0x000fe400078808ff */
[----:B------:R-:W-:-:S02]  /*5b50*/  PRMT R181, RZ, 0x7610, R181 ;  /* 0x00007610ffb57816 */ /* 0x000fc400000000b5 */
[----:B------:R-:W-:Y:S02]  /*5b60*/  LOP3.LUT R223, R193, 0x4, RZ, 0xfc, !PT ;  /* 0x00000004c1df7812 */ /* 0x000fe400078efcff */
[-C--:B------:R-:W-:Y:S02]  /*5b70*/  LEA.HI.X.SX32 R79, R79, R91.reuse, 0x1, P4 ;  /* 0x0000005b4f4f7211 */ /* 0x080fe400020f0eff */
[C---:B------:R-:W-:Y:S01]  /*5b80*/  LEA R90, P4, R168.reuse, R90, 0x1 ;  /* 0x0000005aa85a7211 */ /* 0x040fe200078808ff */
[----:B------:R0:W5:Y:S01]  /*5b90*/  @P3 LDG.E.U16 R181, desc[UR20][R24.64] ;  /* 0x0000001418b53981 */ /* 0x000162000c1e1500 */
[----:B------:R-:W-:Y:S02]  /*5ba0*/  PRMT R212, RZ, 0x7610, R212 ;  /* 0x00007610ffd47816 */ /* 0x000fe400000000d4 */
[----:B------:R-:W-:Y:S02]  /*5bb0*/  ISETP.LT.AND P3, PT, R223, R22, P0 ;  /* 0x00000016df00720c */ /* 0x000fe40000761270 */
[----:B------:R-:W-:Y:S01]  /*5bc0*/  LEA.HI.X.SX32 R91, R168, R91, 0x1, P4 ;  /* 0x0000005ba85b7211 */ /* 0x000fe200020f0eff */
[----:B------:R-:W-:-:S04]  /*5bd0*/  @!UP1 UIADD3 UR4, UPT, UPT, -UR6, 0x100000, URZ ;  /* 0x0010000006049890 */ /* 0x000fc8000fffe1ff */
[----:B------:R-:W-:Y:S02]  /*5be0*/  @!UP1 USHF.L.U32 UR5, UR4, 0xb, URZ ;  /* 0x0000000b04059899 */ /* 0x000fe400080006ff */
[----:B------:R-:W-:Y:S01]  /*5bf0*/  @!UP1 USHF.L.U32 UR4, UR4, 0x1, URZ ;  /* 0x0000000104049899 */ /* 0x000fe200080006ff */
[----:B------:R-:W5:Y:S01]  /*5c00*/  @P2 LDG.E.U16 R212, desc[UR20][R166.64] ;  /* 0x00000014a6d42981 */ /* 0x000f62000c1e1500 */
[----:B------:R-:W-:Y:S02]  /*5c10*/  LEA R168, P4, R169, R170, 0x1 ;  /* 0x000000aaa9a87211 */ /* 0x000fe400078808ff */
[----:B------:R-:W-:Y:S02]  /*5c20*/  LOP3.LUT R222, R193, 0x6, RZ, 0xfc, !PT ;  /* 0x00000006c1de7812 */ /* 0x000fe400078efcff */
[----:B------:R-:W-:Y:S02]  /*5c30*/  LEA.HI.X.SX32 R169, R169, R195, 0x1, P4 ;  /* 0x000000c3a9a97211 */ /* 0x000fe400020f0eff */
[----:B------:R-:W-:-:S02]  /*5c40*/  PRMT R200, RZ, 0x7610, R200 ;  /* 0x00007610ffc87816 */ /* 0x000fc400000000c8 */
[-C--:B------:R-:W-:Y:S01]  /*5c50*/  ISETP.LT.AND P4, PT, R222, R22.reuse, P0 ;  /* 0x00000016de00720c */ /* 0x080fe20000781270 */
[----:B------:R-:W-:Y:S01]  /*5c60*/  VOTEU.ALL UP1, P1 ;  /* 0x0000000000ff7886 */ /* 0x000fe20000820000 */
[----:B------:R-:W-:Y:S02]  /*5c70*/  ISETP.LT.AND P0, PT, R219, R22, P0 ;  /* 0x00000016db00720c */ /* 0x000fe40000701270 */
[C---:B------:R-:W-:Y:S01]  /*5c80*/  LEA R170, P5, R171.reuse, R170, 0x1 ;  /* 0x000000aaabaa7211 */ /* 0x040fe200078a08ff */
[----:B------:R-:W5:Y:S01]  /*5c90*/  @P3 LDG.E.U16 R200, desc[UR20][R168.64] ;  /* 0x00000014a8c83981 */ /* 0x000f62000c1e1500 */
[----:B------:R1:W0:Y:S01]  /*5ca0*/  @!UP1 SYNCS.EXCH.64 URZ, [UR9+0xc008], UR4 ;  /* 0x00c0080409ff95b2 */ /* 0x0002220008000100 */
[----:B------:R-:W-:Y:S02]  /*5cb0*/  PRMT R202, RZ, 0x7610, R202 ;  /* 0x00007610ffca7816 */ /* 0x000fe400000000ca */
[----:B------:R-:W-:Y:S01]  /*5cc0*/  LEA.HI.X.SX32 R171, R171, R195, 0x1, P5 ;  /* 0x000000c3abab7211 */ /* 0x000fe200028f0eff */
[----:B--2---:R2:W-:Y:S01]  /*5cd0*/  STS.U16 [R2+UR9+0x8400], R194 ;  /* 0x008400c202007988 */ /* 0x0045e20008000409 */
[----:B------:R-:W-:-:S02]  /*5ce0*/  PRMT R193, RZ, 0x7610, R193 ;  /* 0x00007610ffc17816 */ /* 0x000fc400000000c1 */
[----:B------:R-:W-:Y:S01]  /*5cf0*/  PRMT R195, RZ, 0x7610, R195 ;  /* 0x00007610ffc37816 */ /* 0x000fe200000000c3 */
[----:B---3--:R3:W-:Y:S01]  /*5d00*/  STS.U16 [R2+UR9+0x8800], R196 ;  /* 0x008800c402007988 */ /* 0x0087e20008000409 */
[----:B------:R-:W-:-:S03]  /*5d10*/  PRMT R198, RZ, 0x7610, R198 ;  /* 0x00007610ffc67816 */ /* 0x000fc600000000c6 */
[----:B------:R1:W-:Y:S01]  /*5d20*/  STS.U16 [R2+UR9+0x8000], R197 ;  /* 0x008000c502007988 */ /* 0x0003e20008000409 */
[----:B--2---:R-:W-:-:S03]  /*5d30*/  PRMT R194, RZ, 0x7610, R194 ;  /* 0x00007610ffc27816 */ /* 0x004fc600000000c2 */
[----:B------:R-:W2:Y:S01]  /*5d40*/  @P4 LDG.E.U16 R202, desc[UR20][R170.64] ;  /* 0x00000014aaca4981 */ /* 0x000ea2000c1e1500 */
[----:B---3--:R-:W-:-:S03]  /*5d50*/  PRMT R196, RZ, 0x7610, R196 ;  /* 0x00007610ffc47816 */ /* 0x008fc600000000c4 */
[----:B------:R-:W3:Y:S01]  /*5d60*/  @P0 LDG.E.U16 R193, desc[UR20][R38.64] ;  /* 0x0000001426c10981 */ /* 0x000ee2000c1e1500 */
[----:B-1----:R-:W-:Y:S02]  /*5d70*/  PRMT R197, RZ, 0x7610, R197 ;  /* 0x00007610ffc57816 */ /* 0x002fe400000000c5 */
[----:B------:R-:W-:Y:S01]  /*5d80*/  PRMT R199, RZ, 0x7610, R199 ;  /* 0x00007610ffc77816 */ /* 0x000fe200000000c7 */
[----:B------:R-:W2:Y:S01]  /*5d90*/  @P0 LDG.E.U16 R194, desc[UR20][R42.64] ;  /* 0x000000142ac20981 */ /* 0x000ea2000c1e1500 */
[----:B------:R-:W-:-:S03]  /*5da0*/  PRMT R201, RZ, 0x7610, R201 ;  /* 0x00007610ffc97816 */ /* 0x000fc600000000c9 */
        /* <DEDUP_REMOVED lines=9> */
[----:B------:R-:W-:Y:S02]  /*5e40*/  PRMT R207, RZ, 0x7610, R207 ;  /* 0x00007610ffcf7816 */ /* 0x000fe400000000cf */
[----:B0-----:R-:W-:Y:S01]  /*5e50*/  PRMT R24, RZ, 0x7610, R24 ;  /* 0x00007610ff187816 */ /* 0x001fe20000000018 */
[----:B------:R-:W2:Y:S01]  /*5e60*/  @P0 LDG.E.U16 R201, desc[UR20][R66.64] ;  /* 0x0000001442c90981 */ /* 0x000ea2000c1e1500 */
[----:B------:R-:W-:Y:S02]  /*5e70*/  PRMT R25, RZ, 0x7610, R25 ;  /* 0x00007610ff197816 */ /* 0x000fe40000000019 */
[----:B------:R-:W-:Y:S01]  /*5e80*/  PRMT R208, RZ, 0x7610, R208 ;  /* 0x00007610ffd07816 */ /* 0x000fe200000000d0 */
[----:B------:R-:W3:Y:S01]  /*5e90*/  @P0 LDG.E.U16 R203, desc[UR20][R68.64] ;  /* 0x0000001444cb0981 */ /* 0x000ee2000c1e1500 */
[----:B------:R-:W-:-:S03]  /*5ea0*/  PRMT R209, RZ, 0x7610, R209 ;  /* 0x00007610ffd17816 */ /* 0x000fc600000000d1 */
[----:B------:R-:W3:Y:S04]  /*5eb0*/  @P0 LDG.E.U16 R204, desc[UR20][R70.64] ;  /* 0x0000001446cc0981 */ /* 0x000ee8000c1e1500 */
[----:B------:R-:W3:Y:S04]  /*5ec0*/  @P0 LDG.E.U16 R205, desc[UR20][R72.64] ;  /* 0x0000001448cd0981 */ /* 0x000ee8000c1e1500 */
[----:B------:R-:W3:Y:S04]  /*5ed0*/  @P0 LDG.E.U16 R206, desc[UR20][R74.64] ;  /* 0x000000144ace0981 */ /* 0x000ee8000c1e1500 */
[----:B------:R-:W3:Y:S04]  /*5ee0*/  @P0 LDG.E.U16 R207, desc[UR20][R76.64] ;  /* 0x000000144ccf0981 */ /* 0x000ee8000c1e1500 */
[----:B------:R-:W3:Y:S04]  /*5ef0*/  @P0 LDG.E.U16 R24, desc[UR20][R34.64] ;  /* 0x0000001422180981 */ /* 0x000ee8000c1e1500 */
[----:B------:R-:W3:Y:S04]  /*5f00*/  @P0 LDG.E.U16 R25, desc[UR20][R32.64] ;  /* 0x0000001420190981 */ /* 0x000ee8000c1e1500 */
[----:B------:R-:W3:Y:S04]  /*5f10*/  @P0 LDG.E.U16 R208, desc[UR20][R78.64] ;  /* 0x000000144ed00981 */ /* 0x000ee8000c1e1500 */
[----:B------:R-:W3:Y:S01]  /*5f20*/  @P0 LDG.E.U16 R209, desc[UR20][R30.64] ;  /* 0x000000141ed10981 */ /* 0x000ee2000c1e1500 */
[----:B------:R-:W-:-:S03]  /*5f30*/  LOP3.LUT R222, R2, 0x20, RZ, 0x3c, !PT ;  /* 0x0000002002de7812 */ /* 0x000fc600078e3cff */
[----:B----4-:R0:W-:Y:S04]  /*5f40*/  STS.U16 [R2+UR9+0x8c00], R192 ;  /* 0x008c00c002007988 */ /* 0x0101e80008000409 */
[----:B-----5:R-:W-:Y:S04]  /*5f50*/  STS.U16 [R2+UR9+0x9000], R191 ;  /* 0x009000bf02007988 */ /* 0x020fe80008000409 */
[----:B------:R-:W-:Y:S04]  /*5f60*/  STS.U16 [R2+UR9+0x9400], R190 ;  /* 0x009400be02007988 */ /* 0x000fe80008000409 */
[----:B------:R-:W-:Y:S04]  /*5f70*/  STS.U16 [R2+UR9+0x9800], R189 ;  /* 0x009800bd02007988 */ /* 0x000fe80008000409 */
[----:B------:R-:W-:Y:S01]  /*5f80*/  STS.U16 [R2+UR9+0x9c00], R188 ;  /* 0x009c00bc02007988 */ /* 0x000fe20008000409 */
[----:B------:R-:W-:-:S03]  /*5f90*/  LOP3.LUT R237, R2, 0x40, RZ, 0x3c, !PT ;  /* 0x0000004002ed7812 */ /* 0x000fc600078e3cff */
[----:B------:R-:W-:Y:S04]  /*5fa0*/  STS.U16 [R222+UR9+0x8d00], R180 ;  /* 0x008d00b4de007988 */ /* 0x000fe80008000409 */
[----:B------:R-:W-:Y:S04]  /*5fb0*/  STS.U16 [R222+UR9+0x9100], R187 ;  /* 0x009100bbde007988 */ /* 0x000fe80008000409 */
[----:B------:R-:W-:Y:S04]  /*5fc0*/  STS.U16 [R222+UR9+0x9500], R186 ;  /* 0x009500bade007988 */ /* 0x000fe80008000409 */
[----:B------:R-:W-:Y:S04]  /*5fd0*/  STS.U16 [R222+UR9+0x9900], R185 ;  /* 0x009900b9de007988 */ /* 0x000fe80008000409 */
[----:B------:R-:W-:Y:S04]  /*5fe0*/  STS.U16 [R222+UR9+0x9d00], R184 ;  /* 0x009d00b8de007988 */ /* 0x000fe80008000409 */
[----:B------:R-:W-:Y:S04]  /*5ff0*/  STS.U16 [R222+UR9+0x8500], R183 ;  /* 0x008500b7de007988 */ /* 0x000fe80008000409 */
[----:B------:R1:W-:Y:S01]  /*6000*/  STS.U16 [R222+UR9+0x8900], R182 ;  /* 0x008900b6de007988 */ /* 0x0003e20008000409 */
[----:B------:R-:W-:-:S02]  /*6010*/  LOP3.LUT R219, R2, 0x60, RZ, 0x3c, !PT ;  /* 0x0000006002db7812 */ /* 0x000fc400078e3cff */
[----:B------:R-:W-:Y:S02]  /*6020*/  PRMT R210, RZ, 0x7610, R210 ;  /* 0x00007610ffd27816 */ /* 0x000fe400000000d2 */
[----:B------:R-:W-:Y:S02]  /*6030*/  PRMT R211, RZ, 0x7610, R211 ;  /* 0x00007610ffd37816 */ /* 0x000fe400000000d3 */
[----:B0-----:R-:W-:Y:S02]  /*6040*/  PRMT R192, RZ, 0x7610, R192 ;  /* 0x00007610ffc07816 */ /* 0x001fe400000000c0 */
[----:B------:R-:W4:Y:S04]  /*6050*/  @P0 LDG.E.U16 R210, desc[UR20][R36.64] ;  /* 0x0000001424d20981 */ /* 0x000f28000c1e1500 */
[----:B------:R-:W5:Y:S04]  /*6060*/  @P0 LDG.E.U16 R211, desc[UR20][R40.64] ;  /* 0x0000001428d30981 */ /* 0x000f68000c1e1500 */
[----:B------:R-:W4:Y:S01]  /*6070*/  @P0 LDG.E.U16 R192, desc[UR20][R44.64] ;  /* 0x000000142cc00981 */ /* 0x000f22000c1e1500 */
[----:B-1----:R-:W-:-:S02]  /*6080*/  PRMT R182, RZ, 0x7610, R182 ;  /* 0x00007610ffb67816 */ /* 0x002fc400000000b6 */
[----:B------:R-:W-:-:S04]  /*6090*/  PRMT R183, RZ, 0x7610, R183 ;  /* 0x00007610ffb77816 */ /* 0x000fc800000000b7 */
[----:B------:R-:W4:Y:S01]  /*60a0*/  @P0 LDG.E.U16 R182, desc[UR20][R160.64] ;  /* 0x00000014a0b60981 */ /* 0x000f22000c1e1500 */
[----:B------:R-:W-:-:S03]  /*60b0*/  PRMT R180, RZ, 0x7610, R180 ;  /* 0x00007610ffb47816 */ /* 0x000fc600000000b4 */
[----:B------:R-:W4:Y:S01]  /*60c0*/  @P0 LDG.E.U16 R183, desc[UR20][R220.64] ;  /* 0x00000014dcb70981 */ /* 0x000f22000c1e1500 */
[----:B------:R-:W-:Y:S02]  /*60d0*/  PRMT R184, RZ, 0x7610, R184 ;  /* 0x00007610ffb87816 */ /* 0x000fe400000000b8 */
[----:B------:R-:W-:Y:S01]  /*60e0*/  PRMT R185, RZ, 0x7610, R185 ;  /* 0x00007610ffb97816 */ /* 0x000fe200000000b9 */
[----:B------:R-:W4:Y:S01]  /*60f0*/  @P0 LDG.E.U16 R180, desc[UR20][R122.64] ;  /* 0x000000147ab40981 */ /* 0x000f22000c1e1500 */
[----:B------:R-:W-:Y:S02]  /*6100*/  PRMT R186, RZ, 0x7610, R186 ;  /* 0x00007610ffba7816 */ /* 0x000fe400000000ba */
[----:B------:R-:W-:Y:S01]  /*6110*/  PRMT R187, RZ, 0x7610, R187 ;  /* 0x00007610ffbb7816 */ /* 0x000fe200000000bb */
[----:B------:R-:W4:Y:S01]  /*6120*/  @P0 LDG.E.U16 R184, desc[UR20][R126.64] ;  /* 0x000000147eb80981 */ /* 0x000f22000c1e1500 */
[----:B------:R-:W-:Y:S02]  /*6130*/  PRMT R188, RZ, 0x7610, R188 ;  /* 0x00007610ffbc7816 */ /* 0x000fe400000000bc */
[----:B------:R-:W-:Y:S01]  /*6140*/  PRMT R189, RZ, 0x7610, R189 ;  /* 0x00007610ffbd7816 */ /* 0x000fe200000000bd */
[----:B------:R-:W4:Y:S01]  /*6150*/  @P0 LDG.E.U16 R185, desc[UR20][R132.64] ;  /* 0x0000001484b90981 */ /* 0x000f22000c1e1500 */
[----:B------:R-:W-:-:S03]  /*6160*/  PRMT R190, RZ, 0x7610, R190 ;  /* 0x00007610ffbe7816 */ /* 0x000fc600000000be */
[----:B------:R-:W4:Y:S04]  /*6170*/  @P0 LDG.E.U16 R186, desc[UR20][R138.64] ;  /* 0x000000148aba0981 */ /* 0x000f28000c1e1500 */
[----:B------:R-:W4:Y:S04]  /*6180*/  @P0 LDG.E.U16 R187, desc[UR20][R144.64] ;  /* 0x0000001490bb0981 */ /* 0x000f28000c1e1500 */
[----:B------:R-:W4:Y:S04]  /*6190*/  @P0 LDG.E.U16 R188, desc[UR20][R150.64] ;  /* 0x0000001496bc0981 */ /* 0x000f28000c1e1500 */
[----:B------:R-:W4:Y:S01]  /*61a0*/  @P0 LDG.E.U16 R189, desc[UR20][R156.64] ;  /* 0x000000149cbd0981 */ /* 0x000f22000c1e1500 */
[----:B------:R-:W-:-:S03]  /*61b0*/  PRMT R191, RZ, 0x7610, R191 ;  /* 0x00007610ffbf7816 */ /* 0x000fc600000000bf */
[----:B------:R-:W4:Y:S04]  /*61c0*/  @P0 LDG.E.U16 R190, desc[UR20][R162.64] ;  /* 0x00000014a2be0981 */ /* 0x000f28000c1e1500 */
[----:B------:R-:W4:Y:S04]  /*61d0*/  @P0 LDG.E.U16 R191, desc[UR20][R90.64] ;  /* 0x000000145abf0981 */ /* 0x000f28000c1e1500 */
[----:B------:R-:W-:Y:S04]  /*61e0*/  STS.U16 [R222+UR9+0x8100], R212 ;  /* 0x008100d4de007988 */ /* 0x000fe80008000409 */
        /* <DEDUP_REMOVED lines=15> */
[----:B--2---:R-:W-:Y:S04]  /*62e0*/  STS.U16 [R219+UR9+0x8300], R202 ;  /* 0x008300cadb007988 */ /* 0x004fe80008000409 */
[----:B---3--:R0:W-:Y:S04]  /*62f0*/  STS.U16 [R2+UR9+0x800], R193 ;  /* 0x000800c102007988 */ /* 0x0081e80008000409 */
[----:B------:R1:W-:Y:S04]  /*6300*/  STS.U16 [R2+UR9+0xc00], R194 ;  /* 0x000c00c202007988 */ /* 0x0003e80008000409 */
[----:B------:R2:W-:Y:S01]  /*6310*/  STS.U16 [R2+UR9+0x1000], R195 ;  /* 0x001000c302007988 */ /* 0x0005e20008000409 */
[----:B0-----:R-:W-:-:S03]  /*6320*/  PRMT R193, RZ, 0x7610, R193 ;  /* 0x00007610ffc17816 */ /* 0x001fc600000000c1 */
[----:B------:R0:W-:Y:S01]  /*6330*/  STS.U16 [R2+UR9+0x1400], R196 ;  /* 0x001400c402007988 */ /* 0x0001e20008000409 */
[----:B-1----:R-:W-:-:S03]  /*6340*/  PRMT R194, RZ, 0x7610, R194 ;  /* 0x00007610ffc27816 */ /* 0x002fc600000000c2 */
[----:B------:R1:W-:Y:S01]  /*6350*/  STS.U16 [R2+UR9+0x1800], R197 ;  /* 0x001800c502007988 */ /* 0x0003e20008000409 */
[----:B--2---:R-:W-:-:S03]  /*6360*/  PRMT R195, RZ, 0x7610, R195 ;  /* 0x00007610ffc37816 */ /* 0x004fc600000000c3 */
[----:B------:R2:W-:Y:S01]  /*6370*/  STS.U16 [R2+UR9+0x1c00], R198 ;  /* 0x001c00c602007988 */ /* 0x0005e20008000409 */
[----:B0-----:R-:W-:-:S03]  /*6380*/  PRMT R196, RZ, 0x7610, R196 ;  /* 0x00007610ffc47816 */ /* 0x001fc600000000c4 */
[----:B------:R0:W-:Y:S01]  /*6390*/  STS.U16 [R2+UR9+0x2000], R199 ;  /* 0x002000c702007988 */ /* 0x0001e20008000409 */
[----:B-1----:R-:W-:-:S03]  /*63a0*/  PRMT R197, RZ, 0x7610, R197 ;  /* 0x00007610ffc57816 */ /* 0x002fc600000000c5 */
[----:B------:R-:W3:Y:S01]  /*63b0*/  @P0 LDG.E.U16 R193, desc[UR20][R48.64] ;  /* 0x0000001430c10981 */ /* 0x000ee2000c1e1500 */
[----:B--2---:R-:W-:-:S03]  /*63c0*/  PRMT R198, RZ, 0x7610, R198 ;  /* 0x00007610ffc67816 */ /* 0x004fc600000000c6 */
[----:B------:R1:W-:Y:S01]  /*63d0*/  STS.U16 [R2+UR9+0x2400], R201 ;  /* 0x002400c902007988 */ /* 0x0003e20008000409 */
[----:B------:R-:W-:Y:S02]  /*63e0*/  PRMT R200, RZ, 0x7610, R200 ;  /* 0x00007610ffc87816 */ /* 0x000fe400000000c8 */
[----:B0-----:R-:W-:Y:S01]  /*63f0*/  PRMT R199, RZ, 0x7610, R199 ;  /* 0x00007610ffc77816 */ /* 0x001fe200000000c7 */
[----:B------:R-:W2:Y:S01]  /*6400*/  @P0 LDG.E.U16 R194, desc[UR20][R52.64] ;  /* 0x0000001434c20981 */ /* 0x000ea2000c1e1500 */
[----:B------:R-:W-:-:S03]  /*6410*/  PRMT R202, RZ, 0x7610, R202 ;  /* 0x00007610ffca7816 */ /* 0x000fc600000000ca */
[----:B------:R-:W2:Y:S01]  /*6420*/  @P0 LDG.E.U16 R195, desc[UR20][R56.64] ;  /* 0x0000001438c30981 */ /* 0x000ea2000c1e1500 */
[----:B-1----:R-:W-:-:S03]  /*6430*/  PRMT R201, RZ, 0x7610, R201 ;  /* 0x00007610ffc97816 */ /* 0x002fc600000000c9 */
[----:B------:R0:W-:Y:S04]  /*6440*/  STS.U16 [R2+UR9+0x2800], R203 ;  /* 0x002800cb02007988 */ /* 0x0001e80008000409 */
[----:B------:R-:W2:Y:S04]  /*6450*/  @P0 LDG.E.U16 R196, desc[UR20][R60.64] ;  /* 0x000000143cc40981 */ /* 0x000ea8000c1e1500 */
[----:B------:R1:W-:Y:S01]  /*6460*/  STS.U16 [R2+UR9+0x2c00], R204 ;  /* 0x002c00cc02007988 */ /* 0x0003e20008000409 */
[----:B0-----:R-:W-:-:S03]  /*6470*/  PRMT R203, RZ, 0x7610, R203 ;  /* 0x00007610ffcb7816 */ /* 0x001fc600000000cb */
[----:B------:R-:W2:Y:S04]  /*6480*/  @P0 LDG.E.U16 R197, desc[UR20][R64.64] ;  /* 0x0000001440c50981 */ /* 0x000ea8000c1e1500 */
[----:B------:R0:W-:Y:S01]  /*6490*/  STS.U16 [R2+UR9+0x3000], R205 ;  /* 0x003000cd02007988 */ /* 0x0001e20008000409 */
[----:B-1----:R-:W-:-:S03]  /*64a0*/  PRMT R204, RZ, 0x7610, R204 ;  /* 0x00007610ffcc7816 */ /* 0x002fc600000000cc */
[----:B------:R-:W2:Y:S04]  /*64b0*/  @P0 LDG.E.U16 R198, desc[UR20][R128.64] ;  /* 0x0000001480c60981 */ /* 0x000ea8000c1e1500 */
[----:B------:R1:W-:Y:S01]  /*64c0*/  STS.U16 [R2+UR9+0x3400], R206 ;  /* 0x003400ce02007988 */ /* 0x0003e20008000409 */
[----:B0-----:R-:W-:-:S03]  /*64d0*/  PRMT R205, RZ, 0x7610, R205 ;  /* 0x00007610ffcd7816 */ /* 0x001fc600000000cd */
[----:B------:R-:W2:Y:S04]  /*64e0*/  @P0 LDG.E.U16 R199, desc[UR20][R134.64] ;  /* 0x0000001486c70981 */ /* 0x000ea8000c1e1500 */
[----:B------:R0:W-:Y:S01]  /*64f0*/  STS.U16 [R2+UR9+0x3800], R207 ;  /* 0x003800cf02007988 */ /* 0x0001e20008000409 */
[----:B-1----:R-:W-:-:S03]  /*6500*/  PRMT R206, RZ, 0x7610, R206 ;  /* 0x00007610ffce7816 */ /* 0x002fc600000000ce */
[----:B------:R-:W2:Y:S04]  /*6510*/  @P0 LDG.E.U16 R200, desc[UR20][R140.64] ;  /* 0x000000148cc80981 */ /* 0x000ea8000c1e1500 */
[----:B------:R1:W-:Y:S01]  /*6520*/  STS.U16 [R2+UR9], R24 ;  /* 0x0000001802007988 */ /* 0x0003e20008000409 */
[----:B0-----:R-:W-:-:S03]  /*6530*/  PRMT R207, RZ, 0x7610, R207 ;  /* 0x00007610ffcf7816 */ /* 0x001fc600000000cf */
[----:B------:R-:W-:Y:S04]  /*6540*/  STS.U16 [R2+UR9+0x400], R25 ;  /* 0x0004001902007988 */ /* 0x000fe80008000409 */
[----:B------:R0:W-:Y:S04]  /*6550*/  STS.U16 [R2+UR9+0x3c00], R208 ;  /* 0x003c00d002007988 */ /* 0x0001e80008000409 */
[----:B------:R-:W2:Y:S01]  /*6560*/  @P0 LDG.E.U16 R201, desc[UR20][R146.64] ;  /* 0x0000001492c90981 */ /* 0x000ea2000c1e1500 */
[----:B-1----:R-:W-:-:S03]  /*6570*/  PRMT R24, RZ, 0x7610, R24 ;  /* 0x00007610ff187816 */ /* 0x002fc60000000018 */
[----:B------:R1:W-:Y:S01]  /*6580*/  STS.U16 [R222+UR9+0x100], R209 ;  /* 0x000100d1de007988 */ /* 0x0003e20008000409 */
[----:B0-----:R-:W-:-:S03]  /*6590*/  PRMT R208, RZ, 0x7610, R208 ;  /* 0x00007610ffd07816 */ /* 0x001fc600000000d0 */
[----:B------:R-:W2:Y:S01]  /*65a0*/  @P0 LDG.E.U16 R202, desc[UR20][R152.64] ;  /* 0x0000001498ca0981 */ /* 0x000ea2000c1e1500 */
[----:B------:R-:W-:-:S03]  /*65b0*/  PRMT R25, RZ, 0x7610, R25 ;  /* 0x00007610ff197816 */ /* 0x000fc60000000019 */
[----:B------:R-:W2:Y:S01]  /*65c0*/  @P0 LDG.E.U16 R203, desc[UR20][R158.64] ;  /* 0x000000149ecb0981 */ /* 0x000ea2000c1e1500 */
[----:B-1----:R-:W-:-:S03]  /*65d0*/  PRMT R209, RZ, 0x7610, R209 ;  /* 0x00007610ffd17816 */ /* 0x002fc600000000d1 */
        /* <DEDUP_REMOVED lines=28> */
[----:B------:R-:W2:Y:S04]  /*67a0*/  @P0 LDG.E.U16 R181, desc[UR20][R154.64] ;  /* 0x000000149ab50981 */ /* 0x000ea8000c1e1500 */
[----:B------:R-:W2:Y:S04]  /*67b0*/  @P0 LDG.E.U16 R84, desc[UR20][R94.64] ;  /* 0x000000145e540981 */ /* 0x000ea8000c1e1500 */
[----:B------:R-:W2:Y:S04]  /*67c0*/  @P0 LDG.E.U16 R85, desc[UR20][R98.64] ;  /* 0x0000001462550981 */ /* 0x000ea8000c1e1500 */
[----:B------:R-:W2:Y:S04]  /*67d0*/  @P0 LDG.E.U16 R87, desc[UR20][R102.64] ;  /* 0x0000001466570981 */ /* 0x000ea8000c1e1500 */
[----:B------:R-:W2:Y:S04]  /*67e0*/  @P0 LDG.E.U16 R172, desc[UR20][R106.64] ;  /* 0x000000146aac0981 */ /* 0x000ea8000c1e1500 */
[----:B------:R-:W2:Y:S04]  /*67f0*/  @P0 LDG.E.U16 R175, desc[UR20][R110.64] ;  /* 0x000000146eaf0981 */ /* 0x000ea8000c1e1500 */
[----:B------:R-:W2:Y:S04]  /*6800*/  @P0 LDG.E.U16 R176, desc[UR20][R114.64] ;  /* 0x0000001472b00981 */ /* 0x000ea8000c1e1500 */
[----:B------:R-:W2:Y:S04]  /*6810*/  @P0 LDG.E.U16 R177, desc[UR20][R118.64] ;  /* 0x0000001476b10981 */ /* 0x000ea8000c1e1500 */
[----:B----4-:R-:W-:Y:S04]  /*6820*/  STS.U16 [R222+UR9+0x500], R210 ;  /* 0x000500d2de007988 */ /* 0x010fe80008000409 */
[----:B-----5:R-:W-:Y:S04]  /*6830*/  STS.U16 [R222+UR9+0x900], R211 ;  /* 0x000900d3de007988 */ /* 0x020fe80008000409 */
[----:B------:R0:W-:Y:S01]  /*6840*/  STS.U16 [R222+UR9+0xd00], R192 ;  /* 0x000d00c0de007988 */ /* 0x0001e20008000409 */
[----:B------:R-:W-:-:S02]  /*6850*/  SHF.R.S32.HI R234, RZ, 0x1f, R213 ;  /* 0x0000001fffea7819 */ /* 0x000fc400000114d5 */
[-C--:B------:R-:W-:Y:S02]  /*6860*/  LEA R227, P2, R213, R86.reuse, 0x1 ;  /* 0x00000056d5e37211 */ /* 0x080fe400078408ff */
[----:B------:R-:W-:Y:S02]  /*6870*/  LEA R230, P3, R19, R86, 0x1 ;  /* 0x0000005613e67211 */ /* 0x000fe400078608ff */
[----:B0-----:R-:W-:-:S04]  /*6880*/  SHF.R.S32.HI R192, RZ, 0x1f, R23 ;  /* 0x0000001fffc07819 */ /* 0x001fc80000011417 */
[----:B------:R-:W-:-:S04]  /*6890*/  SHF.L.U64.HI R23, R23, 0x1, R192 ;  /* 0x0000000117177819 */ /* 0x000fc800000102c0 */
[----:B------:R-:W-:Y:S02]  /*68a0*/  LEA.HI.X R234, R213, R23, R234, 0x1, P2 ;  /* 0x00000017d5ea7211 */ /* 0x000fe400010f0cea */
[----:B------:R-:W-:Y:S02]  /*68b0*/  LEA R225, P2, R26, R86, 0x1 ;  /* 0x000000561ae17211 */ /* 0x000fe400078408ff */
[----:B------:R-:W-:Y:S01]  /*68c0*/  ISETP.NE.U32.AND P0, PT, R214, RZ, PT ;  /* 0x000000ffd600720c */ /* 0x000fe20003f05070 */
[----:B---3--:R-:W-:Y:S04]  /*68d0*/  STS.U16 [R222+UR9+0x1100], R193 ;  /* 0x001100c1de007988 */ /* 0x008fe80008000409 */
[----:B--2---:R-:W-:Y:S04]  /*68e0*/  STS.U16 [R222+UR9+0x1500], R194 ;  /* 0x001500c2de007988 */ /* 0x004fe80008000409 */
        /* <DEDUP_REMOVED lines=15> */
[----:B------:R0:W-:Y:S04]  /*69e0*/  STS.U16 [R237+UR9+0x1600], R24 ;  /* 0x00160018ed007988 */ /* 0x0001e80008000409 */
[----:B------:R-:W-:Y:S04]  /*69f0*/  STS.U16 [R237+UR9+0x1a00], R25 ;  /* 0x001a0019ed007988 */ /* 0x000fe80008000409 */
[----:B------:R-:W-:Y:S01]  /*6a00*/  STS.U16 [R237+UR9+0x1e00], R82 ;  /* 0x001e0052ed007988 */ /* 0x000fe20008000409 */
[----:B0-----:R-:W-:-:S03]  /*6a10*/  SHF.R.S32.HI R24, RZ, 0x1f, R19 ;  /* 0x0000001fff187819 */ /* 0x001fc60000011413 */
[----:B------:R-:W-:Y:S04]  /*6a20*/  STS.U16 [R237+UR9+0x2200], R83 ;  /* 0x00220053ed007988 */ /* 0x000fe80008000409 */
[----:B------:R0:W-:Y:S01]  /*6a30*/  STS.U16 [R237+UR9+0x2600], R173 ;  /* 0x002600aded007988 */ /* 0x0001e20008000409 */
[----:B------:R-:W-:-:S03]  /*6a40*/  LEA.HI.X R235, R19, R23, R24, 0x1, P3 ;  /* 0x0000001713eb7211 */ /* 0x000fc600018f0c18 */
[----:B------:R-:W-:Y:S01]  /*6a50*/  STS.U16 [R237+UR9+0x2a00], R174 ;  /* 0x002a00aeed007988 */ /* 0x000fe20008000409 */
[----:B------:R-:W-:-:S03]  /*6a60*/  SHF.R.S32.HI R19, RZ, 0x1f, R26 ;  /* 0x0000001fff137819 */ /* 0x000fc6000001141a */
[----:B------:R-:W-:Y:S04]  /*6a70*/  STS.U16 [R237+UR9+0x2e00], R178 ;  /* 0x002e00b2ed007988 */ /* 0x000fe80008000409 */
[----:B------:R1:W-:Y:S04]  /*6a80*/  STS.U16 [R237+UR9+0x3200], R179 ;  /* 0x003200b3ed007988 */ /* 0x0003e80008000409 */
[----:B------:R-:W-:Y:S01]  /*6a90*/  STS.U16 [R237+UR9+0x3600], R181 ;  /* 0x003600b5ed007988 */ /* 0x000fe20008000409 */
[----:B------:R-:W-:-:S03]  /*6aa0*/  SHF.R.S32.HI R24, RZ, 0x1f, R28 ;  /* 0x0000001fff187819 */ /* 0x000fc6000001141c */
[----:B------:R-:W-:Y:S01]  /*6ab0*/  STS.U16 [R237+UR9+0x3a00], R182 ;  /* 0x003a00b6ed007988 */ /* 0x000fe20008000409 */
[----:B------:R-:W-:-:S03]  /*6ac0*/  LEA R228, P3, R28, R86, 0x1 ;  /* 0x000000561ce47211 */ /* 0x000fc600078608ff */
[----:B------:R-:W-:Y:S01]  /*6ad0*/  STS.U16 [R237+UR9+0x3e00], R183 ;  /* 0x003e00b7ed007988 */ /* 0x000fe20008000409 */
[----:B------:R-:W-:-:S03]  /*6ae0*/  LEA.HI.X R232, R26, R23, R19, 0x1, P2 ;  /* 0x000000171ae87211 */ /* 0x000fc600010f0c13 */
[----:B------:R-:W-:Y:S01]  /*6af0*/  STS.U16 [R219+UR9+0x300], R84 ;  /* 0x00030054db007988 */ /* 0x000fe20008000409 */
[----:B------:R-:W-:Y:S02]  /*6b00*/  SHF.R.S32.HI R19, RZ, 0x1f, R29 ;  /* 0x0000001fff137819 */ /* 0x000fe4000001141d */
[----:B0-----:R-:W-:Y:S01]  /*6b10*/  LEA R173, P2, R29, R86, 0x1 ;  /* 0x000000561dad7211 */ /* 0x001fe200078408ff */
[----:B------:R0:W-:Y:S01]  /*6b20*/  STS.U16 [R219+UR9+0x700], R85 ;  /* 0x00070055db007988 */ /* 0x0001e20008000409 */
[----:B------:R-:W-:-:S03]  /*6b30*/  LEA.HI.X R233, R28, R23, R24, 0x1, P3 ;  /* 0x000000171ce97211 */ /* 0x000fc600018f0c18 */
        /* <DEDUP_REMOVED lines=8> */
[----:B-1----:R-:W-:Y:S01]  /*6bc0*/  LEA R179, P2, R27, R86, 0x1 ;  /* 0x000000561bb37211 */ /* 0x002fe200078408ff */
[----:B------:R-:W-:Y:S01]  /*6bd0*/  STS.U16 [R219+UR9+0x1b00], R177 ;  /* 0x001b00b1db007988 */ /* 0x000fe20008000409 */
[----:B------:R-:W-:-:S03]  /*6be0*/  LEA.HI.X R229, R81, R23, R24, 0x1, P3 ;  /* 0x0000001751e57211 */ /* 0x000fc600018f0c18 */
[----:B------:R-:W-:Y:S01]  /*6bf0*/  STS.U16 [R219+UR9+0x1f00], R180 ;  /* 0x001f00b4db007988 */ /* 0x000fe20008000409 */
[----:B------:R-:W-:-:S03]  /*6c00*/  SHF.R.S32.HI R24, RZ, 0x1f, R80 ;  /* 0x0000001fff187819 */ /* 0x000fc60000011450 */
[----:B------:R-:W-:Y:S01]  /*6c10*/  STS.U16 [R219+UR9+0x2300], R184 ;  /* 0x002300b8db007988 */ /* 0x000fe20008000409 */
[----:B------:R-:W-:Y:S01]  /*6c20*/  LEA R224, P3, R80, R86, 0x1 ;  /* 0x0000005650e07211 */ /* 0x000fe200078608ff */
[-C--:B0-----:R-:W-:Y:S02]  /*6c30*/  IMAD R85, R217, R20.reuse, RZ ;  /* 0x00000014d9557224 */ /* 0x081fe400078e02ff */
[----:B------:R-:W-:Y:S01]  /*6c40*/  STS.U16 [R219+UR9+0x2700], R185 ;  /* 0x002700b9db007988 */ /* 0x000fe20008000409 */
[-C--:B------:R-:W-:Y:S01]  /*6c50*/  LEA.HI.X R223, R27, R23.reuse, R19, 0x1, P2 ;  /* 0x000000171bdf7211 */ /* 0x080fe200010f0c13 */
[----:B------:R-:W-:Y:S02]  /*6c60*/  IMAD R27, R218, R20, RZ ;  /* 0x00000014da1b7224 */ /* 0x000fe400078e02ff */
[----:B------:R-:W-:Y:S04]  /*6c70*/  STS.U16 [R219+UR9+0x2b00], R186 ;  /* 0x002b00badb007988 */ /* 0x000fe80008000409 */
[----:B------:R-:W-:Y:S01]  /*6c80*/  STS.U16 [R219+UR9+0x2f00], R187 ;  /* 0x002f00bbdb007988 */ /* 0x000fe20008000409 */
[----:B------:R-:W-:-:S03]  /*6c90*/  LEA.HI.X R222, R80, R23, R24, 0x1, P3 ;  /* 0x0000001750de7211 */ /* 0x000fc600018f0c18 */
[----:B------:R0:W-:Y:S01]  /*6ca0*/  STS.U16 [R219+UR9+0x3300], R188 ;  /* 0x003300bcdb007988 */ /* 0x0001e20008000409 */
[----:B------:R-:W-:-:S03]  /*6cb0*/  IMAD R24, R215, R20, RZ ;  /* 0x00000014d7187224 */ /* 0x000fc600078e02ff */
[----:B------:R-:W-:Y:S01]  /*6cc0*/  STS.U16 [R219+UR9+0x3700], R189 ;  /* 0x003700bddb007988 */ /* 0x000fe20008000409 */
[----:B------:R-:W-:-:S03]  /*6cd0*/  IMAD R84, R216, R20, RZ ;  /* 0x00000014d8547224 */ /* 0x000fc600078e02ff */
[----:B------:R1:W-:Y:S01]  /*6ce0*/  STS.U16 [R219+UR9+0x3b00], R190 ;  /* 0x003b00bedb007988 */ /* 0x0003e20008000409 */
[C---:B0-----:R-:W-:Y:S02]  /*6cf0*/  IMAD.SHL.U32 R188, R27.reuse, 0x2, RZ ;  /* 0x000000021bbc7824 */ /* 0x041fe400078e00ff */
[----:B------:R-:W-:-:S04]  /*6d00*/  IMAD.HI R27, R27, 0x2, RZ ;  /* 0x000000021b1b7827 */ /* 0x000fc800078e02ff */
[C---:B-1----:R-:W-:Y:S02]  /*6d10*/  IMAD.SHL.U32 R190, R85.reuse, 0x2, RZ ;  /* 0x0000000255be7824 */ /* 0x042fe400078e00ff */
[----:B------:R-:W-:Y:S01]  /*6d20*/  IMAD.HI R85, R85, 0x2, RZ ;  /* 0x0000000255557827 */ /* 0x000fe200078e02ff */
[--C-:B------:R-:W-:Y:S02]  /*6d30*/  IADD3 R188, P4, P5, R188, UR16, R86.reuse ;  /* 0x00000010bcbc7c10 */ /* 0x100fe4000fd9e056 */
[--C-:B------:R-:W-:Y:S01]  /*6d40*/  IADD3 R190, P2, P3, R190, UR16, R86.reuse ;  /* 0x00000010bebe7c10 */ /* 0x100fe2000fb5e056 */
[----:B------:R-:W-:Y:S02]  /*6d50*/  IMAD.SHL.U32 R194, R24, 0x2, RZ ;  /* 0x0000000218c27824 */ /* 0x000fe400078e00ff */
[-C--:B------:R-:W-:Y:S02]  /*6d60*/  IMAD R83, R4, R20.reuse, RZ ;  /* 0x0000001404537224 */ /* 0x080fe400078e02ff */
[----:B------:R-:W-:Y:S01]  /*6d70*/  IMAD.SHL.U32 R192, R84, 0x2, RZ ;  /* 0x0000000254c07824 */ /* 0x000fe200078e00ff */
[----:B------:R0:W-:Y:S01]  /*6d80*/  STS.U16 [R219+UR9+0x3f00], R191 ;  /* 0x003f00bfdb007988 */ /* 0x0001e20008000409 */
[----:B------:R-:W-:Y:S01]  /*6d90*/  IMAD R80, R3, R20, RZ ;  /* 0x0000001403507224 */ /* 0x000fe200078e02ff */
[--C-:B------:R-:W-:Y:S01]  /*6da0*/  IADD3.X R189, PT, PT, R27, UR17, R23.reuse, P4, P5 ;  /* 0x000000111bbd7c10 */ /* 0x100fe2000a7ea417 */
[----:B------:R-:W-:Y:S01]  /*6db0*/  IMAD.HI R24, R24, 0x2, RZ ;  /* 0x0000000218187827 */ /* 0x000fe200078e02ff */
[----:B------:R-:W-:Y:S01]  /*6dc0*/  IADD3 R192, P4, P5, R192, UR16, R86 ;  /* 0x00000010c0c07c10 */ /* 0x000fe2000fd9e056 */
[----:B------:R1:W-:Y:S06]  /*6dd0*/  MEMBAR.ALL.CTA ;  /* 0x0000000000007992 */ /* 0x0003ec0000008000 */
[----:B-1----:R-:W1:Y:S01]  /*6de0*/  FENCE.VIEW.ASYNC.S ;  /* 0x00000000000073c6 */ /* 0x002e620000000000 */
[----:B------:R-:W-:Y:S01]  /*6df0*/  IMAD.HI R84, R84, 0x2, RZ ;  /* 0x0000000254547827 */ /* 0x000fe200078e02ff */
[----:B0-----:R-:W-:-:S03]  /*6e00*/  IADD3.X R191, PT, PT, R85, UR17, R23, P2, P3 ;  /* 0x0000001155bf7c10 */ /* 0x001fc600097e6417 */
[----:B------:R-:W-:Y:S01]  /*6e10*/  IMAD.SHL.U32 R198, R83, 0x2, RZ ;  /* 0x0000000253c67824 */ /* 0x000fe200078e00ff */
[--C-:B------:R-:W-:Y:S01]  /*6e20*/  IADD3 R194, P2, P3, R194, UR16, R86.reuse ;  /* 0x00000010c2c27c10 */ /* 0x100fe2000fb5e056 */
[-C--:B------:R-:W-:Y:S02]  /*6e30*/  IMAD R82, R15, R20.reuse, RZ ;  /* 0x000000140f527224 */ /* 0x080fe400078e02ff */
[----:B------:R-:W-:Y:S02]  /*6e40*/  IMAD.SHL.U32 R196, R80, 0x2, RZ ;  /* 0x0000000250c47824 */ /* 0x000fe400078e00ff */
[----:B------:R-:W-:Y:S01]  /*6e50*/  IMAD R19, R11, R20, RZ ;  /* 0x000000140b137224 */ /* 0x000fe200078e02ff */
[--C-:B------:R-:W-:Y:S01]  /*6e60*/  IADD3.X R195, PT, PT, R24, UR17, R23.reuse, P2, P3 ;  /* 0x0000001118c37c10 */ /* 0x100fe200097e6417 */
[----:B------:R-:W-:Y:S01]  /*6e70*/  IMAD.HI R83, R83, 0x2, RZ ;  /* 0x0000000253537827 */ /* 0x000fe200078e02ff */
[----:B------:R-:W-:Y:S02]  /*6e80*/  IADD3.X R193, PT, PT, R84, UR17, R23, P4, P5 ;  /* 0x0000001154c17c10 */ /* 0x000fe4000a7ea417 */
[--C-:B------:R-:W-:Y:S01]  /*6e90*/  IADD3 R198, P2, P3, R198, UR16, R86.reuse ;  /* 0x00000010c6c67c10 */ /* 0x100fe2000fb5e056 */
[----:B------:R-:W-:Y:S01]  /*6ea0*/  IMAD.HI R80, R80, 0x2, RZ ;  /* 0x0000000250507827 */ /* 0x000fe200078e02ff */
[----:B------:R-:W-:-:S03]  /*6eb0*/  IADD3 R196, P4, P5, R196, UR16, R86 ;  /* 0x00000010c4c47c10 */ /* 0x000fc6000fd9e056 */
[----:B------:R-:W-:Y:S02]  /*6ec0*/  IMAD.SHL.U32 R202, R82, 0x2, RZ ;  /* 0x0000000252ca7824 */ /* 0x000fe400078e00ff */
        /* <DEDUP_REMOVED lines=10> */
[----:B------:R-:W-:Y:S02]  /*6f70*/  IMAD.SHL.U32 R204, R81, 0x2, RZ ;  /* 0x0000000251cc7824 */ /* 0x000fe400078e00ff */
[-C--:B------:R-:W-:Y:S02]  /*6f80*/  IMAD R28, R16, R20.reuse, RZ ;  /* 0x00000014101c7224 */ /* 0x080fe400078e02ff */
        /* <DEDUP_REMOVED lines=28> */
[----:B------:R-:W-:Y:S01]  /*7150*/  IMAD.SHL.U32 R80, R24, 0x2, RZ ;  /* 0x0000000218507824 */ /* 0x000fe200078e00ff */
[--C-:B------:R-:W-:Y:S01]  /*7160*/  IADD3.X R215, PT, PT, R27, UR17, R23.reuse, P2, P3 ;  /* 0x000000111bd77c10 */ /* 0x100fe200097e6417 */
[----:B------:R-:W-:Y:S01]  /*7170*/  IMAD.HI R19, R19, 0x2, RZ ;  /* 0x0000000213137827 */ /* 0x000fe200078e02ff */
[----:B------:R-:W-:Y:S02]  /*7180*/  IADD3.X R213, PT, PT, R25, UR17, R23, P5, P4 ;  /* 0x0000001119d57c10 */ /* 0x000fe4000afe8417 */
[--C-:B------:R-:W-:Y:S01]  /*7190*/  IADD3 R82, P2, P3, R82, UR16, R86.reuse ;  /* 0x0000001052527c10 */ /* 0x100fe2000fb5e056 */
[----:B------:R-:W-:Y:S01]  /*71a0*/  IMAD.HI R24, R24, 0x2, RZ ;  /* 0x0000000218187827 */ /* 0x000fe200078e02ff */
[----:B------:R-:W-:-:S03]  /*71b0*/  IADD3 R80, P5, P4, R80, UR16, R86 ;  /* 0x0000001050507c10 */ /* 0x000fc6000fcbe056 */
[-C--:B------:R-:W-:Y:S02]  /*71c0*/  IMAD R26, R7, R20.reuse, RZ ;  /* 0x00000014071a7224 */ /* 0x080fe400078e02ff */
[-C--:B------:R-:W-:Y:S01]  /*71d0*/  IMAD R25, R10, R20.reuse, RZ ;  /* 0x000000140a197224 */ /* 0x080fe200078e02ff */
[--C-:B------:R-:W-:Y:S01]  /*71e0*/  IADD3.X R83, PT, PT, R19, UR17, R23.reuse, P2, P3 ;  /* 0x0000001113537c10 */ /* 0x100fe200097e6417 */
[----:B------:R-:W-:Y:S01]  /*71f0*/  IMAD.SHL.U32 R216, R26, 0x2, RZ ;  /* 0x000000021ad87824 */ /* 0x000fe200078e00ff */
[----:B------:R-:W-:Y:S01]  /*7200*/  IADD3.X R81, PT, PT, R24, UR17, R23, P5, P4 ;  /* 0x0000001118517c10 */ /* 0x000fe2000afe8417 */
[----:B------:R-:W-:Y:S02]  /*7210*/  IMAD.SHL.U32 R218, R25, 0x2, RZ ;  /* 0x0000000219da7824 */ /* 0x000fe400078e00ff */
[-C--:B------:R-:W-:Y:S02]  /*7220*/  IMAD R19, R14, R20.reuse, RZ ;  /* 0x000000140e137224 */ /* 0x080fe400078e02ff */
[----:B------:R-:W-:Y:S01]  /*7230*/  IMAD R24, R18, R20, RZ ;  /* 0x0000001412187224 */ /* 0x000fe200078e02ff */
[--C-:B------:R-:W-:Y:S01]  /*7240*/  IADD3 R216, P5, P4, R216, UR16, R86.reuse ;  /* 0x00000010d8d87c10 */ /* 0x100fe2000fcbe056 */
[----:B------:R-:W-:Y:S01]  /*7250*/  IMAD.HI R26, R26, 0x2, RZ ;  /* 0x000000021a1a7827 */ /* 0x000fe200078e02ff */
[----:B------:R-:W-:-:S03]  /*7260*/  IADD3 R218, P2, P3, R218, UR16, R86 ;  /* 0x00000010dada7c10 */ /* 0x000fc6000fb5e056 */
[----:B------:R-:W-:-:S04]  /*7270*/  IMAD.HI R25, R25, 0x2, RZ ;  /* 0x0000000219197827 */ /* 0x000fc800078e02ff */
[----:B------:R-:W-:Y:S02]  /*7280*/  IMAD.SHL.U32 R84, R19, 0x2, RZ ;  /* 0x0000000213547824 */ /* 0x000fe400078e00ff */
[----:B------:R-:W-:Y:S01]  /*7290*/  IMAD.SHL.U32 R87, R24, 0x2, RZ ;  /* 0x0000000218577824 */ /* 0x000fe200078e00ff */
[--C-:B------:R-:W-:Y:S01]  /*72a0*/  IADD3.X R217, PT, PT, R26, UR17, R23.reuse, P5, P4 ;  /* 0x000000111ad97c10 */ /* 0x100fe2000afe8417 */
[----:B------:R-:W-:Y:S01]  /*72b0*/  IMAD.HI R24, R24, 0x2, RZ ;  /* 0x0000000218187827 */ /* 0x000fe200078e02ff */
[----:B-1----:R-:W-:Y:S01]  /*72c0*/  BAR.SYNC.DEFER_BLOCKING 0x0 ;  /* 0x0000000000007b1d */ /* 0x002fe20000010000 */
[--C-:B------:R-:W-:Y:S02]  /*72d0*/  IADD3 R84, P5, P4, R84, UR16, R86.reuse ;  /* 0x0000001054547c10 */ /* 0x100fe4000fcbe056 */
[----:B------:R-:W-:Y:S02]  /*72e0*/  IADD3.X R219, PT, PT, R25, UR17, R23, P2, P3 ;  /* 0x0000001119db7c10 */ /* 0x000fe400097e6417 */
[----:B------:R-:W-:-:S04]  /*72f0*/  IADD3 R86, P2, P3, R87, UR16, R86 ;  /* 0x0000001057567c10 */ /* 0x000fc8000fb5e056 */
[--C-:B------:R-:W-:Y:S02]  /*7300*/  IADD3.X R87, PT, PT, R24, UR17, R23.reuse, P2, P3 ;  /* 0x0000001118577c10 */ /* 0x100fe400097e6417 */
[----:B------:R-:W-:Y:S01]  /*7310*/  ISETP.LT.OR P2, PT, R236, 0x40, P0 ;  /* 0x00000040ec00780c */ /* 0x000fe20000741670 */
[----:B------:R-:W-:Y:S01]  /*7320*/  IMAD.HI R19, R19, 0x2, RZ ;  /* 0x0000000213137827 */ /* 0x000fe200078e02ff */
[----:B------:R-:W-:Y:S02]  /*7330*/  UIADD3 UR5, UPT, UPT, UR9, 0x4000, URZ ;  /* 0x0000400009057890 */ /* 0x000fe4000fffe0ff */
[----:B------:R-:W-:Y:S02]  /*7340*/  UIADD3 UR4, UPT, UPT, UR9, 0xa000, URZ ;  /* 0x0000a00009047890 */ /* 0x000fe4000fffe0ff */
[----:B------:R-:W-:Y:S01]  /*7350*/  IADD3.X R85, PT, PT, R19, UR17, R23, P5, P4 ;  /* 0x0000001113557c10 */ /* 0x000fe2000afe8417 */
[----:B------:R-:W-:Y:S02]  /*7360*/  USHF.R.U32.HI UR19, URZ, 0x4, UR5 ;  /* 0x00000004ff137899 */ /* 0x000fe40008011605 */
[----:B------:R-:W-:Y:S01]  /*7370*/  USHF.R.U32.HI UR18, URZ, 0x4, UR4 ;  /* 0x00000004ff127899 */ /* 0x000fe20008011604 */
[----:B------:R-:W-:Y:S01]  /*7380*/  UMOV UR6, URZ ;  /* 0x000000ff00067c82 */ /* 0x000fe20008000000 */
[----:B------:R-:W-:-:S02]  /*7390*/  UMOV UR7, URZ ;  /* 0x000000ff00077c82 */ /* 0x000fc40008000000 */
[----:B------:R-:W-:Y:S08]  /*73a0*/  @P2 BRA `(.L_x_6) ;  /* 0x0000000000842947 */ /* 0x000ff00003800000 */
[----:B------:R-:W-:Y:S02]  /*73b0*/  UIADD3 UR4, UPT, UPT, UR9, 0x8000, URZ ;  /* 0x0000800009047890 */ /* 0x000fe4000fffe0ff */
[----:B------:R-:W-:Y:S02]  /*73c0*/  USHF.R.U32.HI UR14, URZ, 0x4, UR9 ;  /* 0x00000004ff0e7899 */ /* 0x000fe40008011609 */
[----:B------:R-:W-:Y:S02]  /*73d0*/  USHF.R.U32.HI UR4, URZ, 0x4, UR4 ;  /* 0x00000004ff047899 */ /* 0x000fe40008011604 */
[----:B------:R-:W-:Y:S02]  /*73e0*/  USGXT.U32 UR14, UR14, 0xe ;  /* 0x0000000e0e0e789a */ /* 0x000fe40008000000 */
[----:B------:R-:W-:Y:S02]  /*73f0*/  USGXT.U32 UR12, UR4, 0xe ;  /* 0x0000000e040c789a */ /* 0x000fe40008000000 */
[----:B------:R-:W-:-:S02]  /*7400*/  UIADD3 UR32, UP2, UPT, UR14, 0x2, URZ ;  /* 0x000000020e207890 */ /* 0x000fc4000ff5e0ff */
[----:B------:R-:W-:Y:S01]  /*7410*/  UIADD3 UR30, UP1, UPT, UR12, 0x80, URZ ;  /* 0x000000800c1e7890 */ /* 0x000fe2000ff3e0ff */
[----:B------:R-:W-:Y:S01]  /*7420*/  UMOV UR4, URZ ;  /* 0x000000ff00047c82 */ /* 0x000fe20008000000 */
[----:B------:R-:W-:Y:S01]  /*7430*/  UMOV UR34, 0x0 ;  /* 0x0000000000227882 */ /* 0x000fe20000000000 */
[----:B------:R-:W-:Y:S02]  /*7440*/  UIADD3.X UR33, UPT, UPT, UR4, 0x40004040, URZ, UP2, !UPT ;  /* 0x4000404004217890 */ /* 0x000fe400097fe4ff */
[----:B------:R-:W-:Y:S02]  /*7450*/  UIADD3.X UR31, UPT, UPT, UR4, 0x40004040, URZ, UP1, !UPT ;  /* 0x40004040041f7890 */ /* 0x000fe40008ffe4ff */
[----:B------:R-:W-:Y:S02]  /*7460*/  UIADD3.64 UR24, UPT, UPT, UR32, 0x2, URZ ;  /* 0x0000000220187897 */ /* 0x000fe4000fffe0ff */
[----:B------:R-:W-:Y:S02]  /*7470*/  UIADD3.64 UR22, UPT, UPT, UR30, 0x80, URZ ;  /* 0x000000801e167897 */ /* 0x000fe4000fffe0ff */
[----:B------:R-:W-:-:S02]  /*7480*/  UIADD3.64 UR28, UPT, UPT, UR32, 0x4, URZ ;  /* 0x00000004201c7897 */ /* 0x000fc4000fffe0ff */
[----:B------:R-:W-:Y:S01]  /*7490*/  UIADD3.64 UR26, UPT, UPT, UR30, 0x100, URZ ;  /* 0x000001001e1a7897 */ /* 0x000fe2000fffe0ff */
[----:B------:R-:W-:Y:S01]  /*74a0*/  UMOV UR35, 0x4208490 ;  /* 0x0420849000237882 */ /* 0x000fe20000000000 */
[----:B------:R-:W-:Y:S01]  /*74b0*/  UMOV UR15, 0x40004040 ;  /* 0x40004040000f7882 */ /* 0x000fe20000000000 */
[----:B------:R-:W-:Y:S01]  /*74c0*/  UMOV UR13, 0x40004040 ;  /* 0x40004040000d7882 */ /* 0x000fe20000000000 */
[----:B------:R-:W-:Y:S01]  /*74d0*/  UMOV UR36, 0x0 ;  /* 0x0000000000247882 */ /* 0x000fe20000000000 */
[----:B------:R-:W-:Y:S01]  /*74e0*/  UMOV UR37, 0x4208490 ;  /* 0x0420849000257882 */ /* 0x000fe20000000000 */
[----:B------:R-:W-:Y:S01]  /*74f0*/  UMOV UR38, 0x0 ;  /* 0x0000000000267882 */ /* 0x000fe20000000000 */
[----:B------:R-:W-:Y:S01]  /*7500*/  UMOV UR39, 0x4208490 ;  /* 0x0420849000277882 */ /* 0x000fe20000000000 */
[----:B------:R-:W-:Y:S01]  /*7510*/  UMOV UR4, UR11 ;  /* 0x0000000b00047c82 */ /* 0x000fe20008000000 */
[----:B------:R-:W-:Y:S01]  /*7520*/  UMOV UR5, URZ ;  /* 0x000000ff00057c82 */ /* 0x000fe20008000000 */
[----:B------:R0:W-:Y:S01]  /*7530*/  UTCHMMA gdesc[UR12], gdesc[UR14], tmem[UR8], tmem[UR34], idesc[UR35], !UPT ;  /* 0x00ff220e0c0075ea */ /* 0x0001e2000f800008 */
[----:B------:R-:W-:Y:S01]  /*7540*/  UMOV UR40, 0x0 ;  /* 0x0000000000287882 */ /* 0x000fe20000000000 */
[----:B------:R-:W-:Y:S01]  /*7550*/  UMOV UR41, 0x4208490 ;  /* 0x0420849000297882 */ /* 0x000fe20000000000 */
[----:B------:R0:W-:Y:S01]  /*7560*/  UTCHMMA gdesc[UR30], gdesc[UR32], tmem[UR8], tmem[UR36], idesc[UR37], UPT ;  /* 0x00ff24201e0075ea */ /* 0x0001e2000b800008 */
[----:B------:R-:W-:Y:S01]  /*7570*/  UMOV UR4, UR4 ;  /* 0x0000000400047c82 */ /* 0x000fe20008000000 */
[----:B------:R0:W-:Y:S01]  /*7580*/  UTCHMMA gdesc[UR22], gdesc[UR24], tmem[UR8], tmem[UR38], idesc[UR39], UPT ;  /* 0x00ff2618160075ea */ /* 0x0001e2000b800008 */
[----:B------:R0:W-:Y:S01]  /*7590*/  UTCHMMA gdesc[UR26], gdesc[UR28], tmem[UR8], tmem[UR40], idesc[UR41], UPT ;  /* 0x00ff281c1a0075ea */ /* 0x0001e2000b800008 */
[----:B------:R0:W-:Y:S01]  /*75a0*/  UTCBAR [UR4], URZ ;  /* 0x000000ff040073e9 */ /* 0x0001e200080000ff */
[----:B------:R-:W-:Y:S01]  /*75b0*/  NOP ;  /* 0x0000000000007918 */ /* 0x000fe20000000000 */
.L_x_6:
[----:B------:R-:W-:Y:S01]  /*75c0*/  SHF.R.S32.HI R19, RZ, 0x1f, R236 ;  /* 0x0000001fff137819 */ /* 0x000fe200000114ec */
[----:B0-----:R-:W-:Y:S01]  /*75d0*/  USGXT.U32 UR14, UR19, 0xe ;  /* 0x0000000e130e789a */ /* 0x001fe20008000000 */
[----:B------:R-:W-:Y:S01]  /*75e0*/  IADD3 R174, P6, PT, R230, UR16, RZ ;  /* 0x00000010e6ae7c10 */ /* 0x000fe2000ffde0ff */
[----:B------:R-:W-:Y:S01]  /*75f0*/  USGXT.U32 UR12, UR18, 0xe ;  /* 0x0000000e120c789a */ /* 0x000fe20008000000 */
[----:B------:R-:W-:Y:S01]  /*7600*/  LEA.HI R19, R19, R236, RZ, 0x6 ;  /* 0x000000ec13137211 */ /* 0x000fe200078f30ff */
[----:B------:R-:W-:Y:S01]  /*7610*/  UIADD3 UR32, UP2, UPT, UR14, 0x2, URZ ;  /* 0x000000020e207890 */ /* 0x000fe2000ff5e0ff */
[----:B------:R-:W-:Y:S01]  /*7620*/  IADD3 R178, P2, PT, R228, UR16, RZ ;  /* 0x00000010e4b27c10 */ /* 0x000fe2000ff5e0ff */
[----:B------:R-:W-:Y:S01]  /*7630*/  UIADD3 UR30, UP1, UPT, UR12, 0x80, URZ ;  /* 0x000000800c1e7890 */ /* 0x000fe2000ff3e0ff */
[----:B------:R-:W-:Y:S01]  /*7640*/  SHF.R.S32.HI R19, RZ, 0x6, R19 ;  /* 0x00000006ff137819 */ /* 0x000fe20000011413 */
[----:B------:R-:W-:Y:S01]  /*7650*/  UIADD3.X UR33, UPT, UPT, UR7, 0x40004040, URZ, UP2, !UPT ;  /* 0x4000404007217890 */ /* 0x000fe200097fe4ff */
[----:B------:R-:W-:Y:S01]  /*7660*/  IADD3.X R175, PT, PT, R235, UR17, RZ, P6, !PT ;  /* 0x00000011ebaf7c10 */ /* 0x000fe2000b7fe4ff */
[----:B------:R-:W-:Y:S01]  /*7670*/  UIADD3.X UR31, UPT, UPT, UR6, 0x40004040, URZ, UP1, !UPT ;  /* 0x40004040061f7890 */ /* 0x000fe20008ffe4ff */
[----:B------:R-:W-:Y:S01]  /*7680*/  VIMNMX R23, PT, PT, R19, 0x1, !PT ;  /* 0x0000000113177848 */ /* 0x000fe20007fe0100 */
[----:B------:R-:W-:Y:S01]  /*7690*/  IMAD.SHL.U32 R19, R21, 0x40, RZ ;  /* 0x0000004015137824 */ /* 0x000fe200078e00ff */
[----:B------:R-:W-:Y:S01]  /*76a0*/  IADD3 R184, P6, PT, R179, UR16, RZ ;  /* 0x00000010b3b87c10 */ /* 0x000fe2000ffde0ff */
[----:B------:R-:W-:Y:S01]  /*76b0*/  UMOV UR4, URZ ;  /* 0x000000ff00047c82 */ /* 0x000fe20008000000 */
[----:B------:R-:W-:Y:S01]  /*76c0*/  IADD3.X R179, PT, PT, R233, UR17, RZ, P2, !PT ;  /* 0x00000011e9b37c10 */ /* 0x000fe200097fe4ff */
[----:B------:R-:W-:Y:S01]  /*76d0*/  VIADD R21, R23, 0xffffffff ;  /* 0xffffffff17157836 */ /* 0x000fe20000000000 */
[----:B------:R-:W-:Y:S01]  /*76e0*/  IADD3 R172, P3, PT, R227, UR16, RZ ;  /* 0x00000010e3ac7c10 */ /* 0x000fe2000ff7e0ff */
[----:B------:R-:W-:Y:S01]  /*76f0*/  IMAD.SHL.U32 R20, R20, 0x40, RZ ;  /* 0x0000004014147824 */ /* 0x000fe200078e00ff */
[----:B------:R-:W-:-:S02]  /*7700*/  IADD3 R176, P5, PT, R225, UR16, RZ ;  /* 0x00000010e1b07c10 */ /* 0x000fc4000ffbe0ff */
[----:B------:R-:W-:Y:S02]  /*7710*/  ISETP.NE.U32.AND P2, PT, R21, RZ, PT ;  /* 0x000000ff1500720c */ /* 0x000fe40003f45070 */
[----:B------:R-:W-:Y:S02]  /*7720*/  IADD3 R180, P4, PT, R173, UR16, RZ ;  /* 0x00000010adb47c10 */ /* 0x000fe4000ff9e0ff */
[----:B------:R-:W-:Y:S02]  /*7730*/  IADD3.X R173, PT, PT, R234, UR17, RZ, P3, !PT ;  /* 0x00000011eaad7c10 */ /* 0x000fe40009ffe4ff */
[----:B------:R-:W-:Y:S02]  /*7740*/  IADD3.X R177, PT, PT, R232, UR17, RZ, P5, !PT ;  /* 0x00000011e8b17c10 */ /* 0x000fe4000affe4ff */
[----:B------:R-:W-:Y:S02]  /*7750*/  IADD3 R182, P3, PT, R226, UR16, RZ ;  /* 0x00000010e2b67c10 */ /* 0x000fe4000ff7e0ff */
[----:B------:R-:W-:-:S02]  /*7760*/  IADD3 R186, P5, PT, R224, UR16, RZ ;  /* 0x00000010e0ba7c10 */ /* 0x000fc4000ffbe0ff */
[----:B------:R-:W-:Y:S02]  /*7770*/  IADD3.X R181, PT, PT, R231, UR17, RZ, P4, !PT ;  /* 0x00000011e7b57c10 */ /* 0x000fe4000a7fe4ff */
[----:B------:R-:W-:Y:S02]  /*7780*/  IADD3.X R183, PT, PT, R229, UR17, RZ, P3, !PT ;  /* 0x00000011e5b77c10 */ /* 0x000fe40009ffe4ff */
[----:B------:R-:W-:Y:S02]  /*7790*/  IADD3.X R185, PT, PT, R223, UR17, RZ, P6, !PT ;  /* 0x00000011dfb97c10 */ /* 0x000fe4000b7fe4ff */
[----:B------:R-:W-:Y:S01]  /*77a0*/  IADD3.X R187, PT, PT, R222, UR17, RZ, P5, !PT ;  /* 0x00000011debb7c10 */ /* 0x000fe2000affe4ff */
[----:B------:R-:W-:Y:S06]  /*77b0*/  @!P2 BRA `(.L_x_7) ;  /* 0x000000200054a947 */ /* 0x000fec0003800000 */
[----:B------:R-:W-:Y:S01]  /*77c0*/  VIADD R22, R22, 0xffffffc0 ;  /* 0xffffffc016167836 */ /* 0x000fe20000000000 */
[----:B------:R-:W-:Y:S02]  /*77d0*/  UIADD3.64 UR22, UPT, UPT, UR30, 0x80, URZ ;  /* 0x000000801e167897 */ /* 0x000fe4000fffe0ff */
[----:B------:R-:W-:Y:S02]  /*77e0*/  UIADD3.64 UR24, UPT, UPT, UR32, 0x2, URZ ;  /* 0x0000000220187897 */ /* 0x000fe4000fffe0ff */
[----:B------:R-:W-:Y:S01]  /*77f0*/  R2UR UR19, R22 ;  /* 0x00000000161372ca */ /* 0x000fe200000e0000 */
[----:B------:R-:W-:Y:S02]  /*7800*/  UIADD3.64 UR26, UPT, UPT, UR30, 0x100, URZ ;  /* 0x000001001e1a7897 */ /* 0x000fe4000fffe0ff */
[----:B------:R-:W-:Y:S01]  /*7810*/  UIADD3.64 UR28, UPT, UPT, UR32, 0x4, URZ ;  /* 0x00000004201c7897 */ /* 0x000fe2000fffe0ff */
[----:B------:R-:W-:Y:S01]  /*7820*/  UMOV UR18, 0x1 ;  /* 0x0000000100127882 */ /* 0x000fe20000000000 */
[----:B------:R-:W-:-:S10]  /*7830*/  UMOV UR5, URZ ;  /* 0x000000ff00057c82 */ /* 0x000fd40008000000 */
.L_x_10:
[----:B------:R-:W-:Y:S01]  /*7840*/  USHF.L.U32 UR4, UR4, 0x1f, URZ ;  /* 0x0000001f04047899 */ /* 0x000fe200080006ff */
[----:B0-----:R-:W0:Y:S01]  /*7850*/  S2R R23, SR_TID.X ;  /* 0x0000000000177919 */ /* 0x001e220000002100 */
[----:B------:R-:W-:-:S04]  /*7860*/  IMAD.WIDE R218, R20, 0x2, R218 ;  /* 0x0000000214da7825 */ /* 0x000fc800078e02da */
[----:B------:R-:W-:-:S04]  /*7870*/  IMAD.U32 R22, RZ, RZ, UR4 ;  /* 0x00000004ff167e24 */ /* 0x000fc8000f8e00ff */
[----:B------:R-:W1:Y:S01]  /*7880*/  SYNCS.PHASECHK.TRANS64.TRYWAIT P2, [UR11], R22 ;  /* 0x00000016ff0075a7 */ /* 0x000e62000804110b */
[----:B0-----:R-:W-:-:S04]  /*7890*/  SHF.R.U32.HI R23, RZ, 0x6, R23 ;  /* 0x00000006ff177819 */ /* 0x001fc80000011617 */
[----:B------:R-:W-:-:S04]  /*78a0*/  SGXT.U32 R23, R23, 0x1 ;  /* 0x000000011717781a */ /* 0x000fc80000000000 */
[----:B------:R-:W-:Y:S01]  /*78b0*/  ISETP.GE.AND P6, PT, R23, UR19, PT ;  /* 0x0000001317007c0c */ /* 0x000fe2000bfc6270 */
[----:B-1----:R-:W-:-:S12]  /*78c0*/  @!P2 BRA `(.L_x_8) ;  /* 0x0000004000a0a947 */ /* 0x002fd80003800000 */
.L_x_16:
[----:B------:R0:W-:Y:S01]  /*78d0*/  STL [R1+0x10c], R91 ;  /* 0x00010c5b01007387 */ /* 0x0001e20000100800 */
[----:B------:R-:W-:Y:S01]  /*78e0*/  PRMT R228, RZ, 0x7610, R228 ;  /* 0x00007610ffe47816 */ /* 0x000fe200000000e4 */
[C---:B------:R-:W-:Y:S01]  /*78f0*/  IMAD.WIDE R88, R20.reuse, 0x2, R88 ;  /* 0x0000000214587825 */ /* 0x040fe200078e0258 */
[----:B------:R-:W-:Y:S01]  /*7900*/  PRMT R229, RZ, 0x7610, R229 ;  /* 0x00007610ffe57816 */ /* 0x000fe200000000e5 */
[----:B------:R1:W-:Y:S02]  /*7910*/  STL [R1+0x108], R21 ;  /* 0x0001081501007387 */ /* 0x0003e40000100800 */
[C---:B------:R-:W-:Y:S02]  /*7920*/  IMAD.WIDE R166, R20.reuse, 0x2, R166 ;  /* 0x0000000214a67825 */ /* 0x040fe400078e02a6 */
[----:B------:R-:W2:Y:S02]  /*7930*/  @!P6 LDG.E.U16 R228, desc[UR20][R88.64] ;  /* 0x0000001458e4e981 */ /* 0x000ea4000c1e1500 */
[C---:B------:R-:W-:Y:S01]  /*7940*/  IMAD.WIDE R172, R20.reuse, 0x2, R172 ;  /* 0x0000000214ac7825 */ /* 0x040fe200078e02ac */
[----:B0-----:R-:W1:Y:S03]  /*7950*/  S2R R91, SR_TID.X ;  /* 0x00000000005b7919 */ /* 0x001e660000002100 */
[C---:B------:R-:W-:Y:S01]  /*7960*/  IMAD.WIDE R190, R20.reuse, 0x2, R190 ;  /* 0x0000000214be7825 */ /* 0x040fe200078e02be */
[----:B------:R0:W-:Y:S03]  /*7970*/  STL [R1+0x104], R0 ;  /* 0x0001040001007387 */ /* 0x0001e60000100800 */
[----:B------:R-:W-:-:S04]  /*7980*/  IMAD.WIDE R212, R20, 0x2, R212 ;  /* 0x0000000214d47825 */ /* 0x000fc800078e02d4 */
[----:B------:R-:W-:-:S04]  /*7990*/  IMAD.WIDE R188, R20, 0x2, R188 ;  /* 0x0000000214bc7825 */ /* 0x000fc800078e02bc */
[----:B------:R-:W-:-:S04]  /*79a0*/  IMAD.WIDE R174, R20, 0x2, R174 ;  /* 0x0000000214ae7825 */ /* 0x000fc800078e02ae */
[----:B------:R-:W-:-:S04]  /*79b0*/  IMAD.WIDE R206, R20, 0x2, R206 ;  /* 0x0000000214ce7825 */ /* 0x000fc800078e02ce */
[----:B------:R-:W-:-:S04]  /*79c0*/  IMAD.WIDE R196, R20, 0x2, R196 ;  /* 0x0000000214c47825 */ /* 0x000fc800078e02c4 */
[----:B------:R-:W-:-:S04]  /*79d0*/  IMAD.WIDE R216, R20, 0x2, R216 ;  /* 0x0000000214d87825 */ /* 0x000fc800078e02d8 */
[C---:B------:R-:W-:Y:S01]  /*79e0*/  IMAD.WIDE R182, R20.reuse, 0x2, R182 ;  /* 0x0000000214b67825 */ /* 0x040fe200078e02b6 */
[--C-:B-1----:R-:W-:Y:S02]  /*79f0*/  SHF.R.U32.HI R21, RZ, 0x6, R91.reuse ;  /* 0x00000006ff157819 */ /* 0x102fe4000001165b */
[----:B0-----:R-:W-:Y:S01]  /*7a00*/  SHF.R.U32.HI R0, RZ, 0x6, R91 ;  /* 0x00000006ff007819 */ /* 0x001fe2000001165b */
[----:B------:R-:W-:Y:S01]  /*7a10*/  IMAD.WIDE R204, R20, 0x2, R204 ;  /* 0x0000000214cc7825 */ /* 0x000fe200078e02cc */
[----:B------:R-:W-:Y:S02]  /*7a20*/  SGXT.U32 R21, R21, 0x1 ;  /* 0x000000011515781a */ /* 0x000fe40000000000 */
[----:B------:R-:W-:Y:S01]  /*7a30*/  SGXT.U32 R0, R0, 0x1 ;  /* 0x000000010000781a */ /* 0x000fe20000000000 */
[----:B------:R-:W-:Y:S01]  /*7a40*/  IMAD.WIDE R180, R20, 0x2, R180 ;  /* 0x0000000214b47825 */ /* 0x000fe200078e02b4 */
[----:B------:R-:W-:Y:S02]  /*7a50*/  LOP3.LUT R21, R21, 0x2, RZ, 0xfc, !PT ;  /* 0x0000000215157812 */ /* 0x000fe400078efcff */
[----:B------:R-:W-:Y:S01]  /*7a60*/  LOP3.LUT R0, R0, 0x10, RZ, 0xfc, !PT ;  /* 0x0000001000007812 */ /* 0x000fe200078efcff */
[----:B------:R-:W-:Y:S01]  /*7a70*/  IMAD.WIDE R198, R20, 0x2, R198 ;  /* 0x0000000214c67825 */ /* 0x000fe200078e02c6 */
[----:B------:R-:W-:-:S02]  /*7a80*/  ISETP.GE.AND P2, PT, R21, UR19, PT ;  /* 0x0000001315007c0c */ /* 0x000fc4000bf46270 */
[----:B------:R-:W-:Y:S02]  /*7a90*/  SHF.R.U32.HI R21, RZ, 0x6, R91 ;  /* 0x00000006ff157819 */ /* 0x000fe4000001165b */
[----:B------:R-:W-:Y:S02]  /*7aa0*/  ISETP.GE.AND P5, PT, R0, UR19, PT ;  /* 0x0000001300007c0c */ /* 0x000fe4000bfa6270 */
[----:B------:R-:W-:-:S04]  /*7ab0*/  SGXT.U32 R21, R21, 0x1 ;  /* 0x000000011515781a */ /* 0x000fc80000000000 */
[----:B------:R-:W-:-:S03]  /*7ac0*/  LOP3.LUT R21, R21, 0x8, RZ, 0xfc, !PT ;  /* 0x0000000815157812 */ /* 0x000fc600078efcff */
[----:B------:R-:W3:Y:S01]  /*7ad0*/  @!P2 LDG.E.U16 R229, desc[UR20][R166.64] ;  /* 0x00000014a6e5a981 */ /* 0x000ee2000c1e1500 */
[----:B------:R-:W-:Y:S02]  /*7ae0*/  ISETP.GE.AND P3, PT, R21, UR19, PT ;  /* 0x0000001315007c0c */ /* 0x000fe4000bf66270 */
[----:B------:R-:W-:-:S04]  /*7af0*/  SHF.R.U32.HI R21, RZ, 0x6, R91 ;  /* 0x00000006ff157819 */ /* 0x000fc8000001165b */
[----:B------:R-:W-:-:S04]  /*7b00*/  SGXT.U32 R21, R21, 0x1 ;  /* 0x000000011515781a */ /* 0x000fc80000000000 */
[----:B------:R-:W-:-:S04]  /*7b10*/  LOP3.LUT R21, R21, 0xa, RZ, 0xfc, !PT ;  /* 0x0000000a15157812 */ /* 0x000fc800078efcff */
        /* <DEDUP_REMOVED lines=9> */
[----:B------:R-:W0:Y:S01]  /*7bb0*/  S2R R21, SR_TID.X ;  /* 0x0000000000157919 */ /* 0x000e220000002100 */
[----:B------:R-:W-:Y:S02]  /*7bc0*/  SHF.R.U32.HI R0, RZ, 0x6, R91 ;  /* 0x00000006ff007819 */ /* 0x000fe4000001165b */
[----:B------:R-:W-:Y:S02]  /*7bd0*/  PRMT R230, RZ, 0x7610, R230 ;  /* 0x00007610ffe67816 */ /* 0x000fe400000000e6 */
[----:B------:R-:W-:-:S04]  /*7be0*/  SGXT.U32 R0, R0, 0x1 ;  /* 0x000000010000781a */ /* 0x000fc80000000000 */
[----:B------:R-:W-:Y:S01]  /*7bf0*/  LOP3.LUT R0, R0, 0x1a, RZ, 0xfc, !PT ;  /* 0x0000001a00007812 */ /* 0x000fe200078efcff */
[----:B------:R-:W4:Y:S03]  /*7c00*/  @!P3 LDG.E.U16 R230, desc[UR20][R172.64] ;  /* 0x00000014ace6b981 */ /* 0x000f26000c1e1500 */
[----:B------:R-:W-:Y:S02]  /*7c10*/  ISETP.GE.AND P3, PT, R0, UR19, PT ;  /* 0x0000001300007c0c */ /* 0x000fe4000bf66270 */
[----:B------:R-:W-:Y:S02]  /*7c20*/  PRMT R235, RZ, 0x7610, R235 ;  /* 0x00007610ffeb7816 */ /* 0x000fe400000000eb */
[----:B------:R-:W-:-:S09]  /*7c30*/  PRMT R240, RZ, 0x7610, R240 ;  /* 0x00007610fff07816 */ /* 0x000fd200000000f0 */
[----:B------:R-:W3:Y:S01]  /*7c40*/  @!P3 LDG.E.U16 R235, desc[UR20][R190.64] ;  /* 0x00000014beebb981 */ /* 0x000ee2000c1e1500 */
[----:B------:R-:W-:Y:S02]  /*7c50*/  ISETP.GE.AND P3, PT, R6, UR19, PT ;  /* 0x0000001306007c0c */ /* 0x000fe4000bf66270 */
[----:B0-----:R-:W-:-:S04]  /*7c60*/  SHF.R.U32.HI R0, RZ, 0x6, R21 ;  /* 0x00000006ff007819 */ /* 0x001fc80000011615 */
[----:B------:R-:W-:-:S04]  /*7c70*/  SGXT.U32 R0, R0, 0x1 ;  /* 0x000000010000781a */ /* 0x000fc80000000000 */
[----:B------:R-:W-:-:S03]  /*7c80*/  LOP3.LUT R0, R0, 0xc, RZ, 0xfc, !PT ;  /* 0x0000000c00007812 */ /* 0x000fc600078efcff */
[----:B------:R-:W3:Y:S01]  /*7c90*/  @!P3 LDG.E.U16 R240, desc[UR20][R212.64] ;  /* 0x00000014d4f0b981 */ /* 0x000ee2000c1e1500 */
[----:B------:R-:W-:Y:S02]  /*7ca0*/  ISETP.GE.AND P3, PT, R0, UR19, PT ;  /* 0x0000001300007c0c */ /* 0x000fe4000bf66270 */
[----:B------:R-:W0:Y:S01]  /*7cb0*/  S2R R0, SR_TID.X ;  /* 0x0000000000007919 */ /* 0x000e220000002100 */
[----:B------:R-:W-:Y:S02]  /*7cc0*/  PRMT R231, RZ, 0x7610, R231 ;  /* 0x00007610ffe77816 */ /* 0x000fe400000000e7 */
[----:B------:R-:W-:-:S04]  /*7cd0*/  PRMT R234, RZ, 0x7610, R234 ;  /* 0x00007610ffea7816 */ /* 0x000fc800000000ea */
[----:B------:R-:W3:Y:S01]  /*7ce0*/  @!P4 LDG.E.U16 R231, desc[UR20][R174.64] ;  /* 0x00000014aee7c981 */ /* 0x000ee2000c1e1500 */
[----:B------:R-:W-:-:S03]  /*7cf0*/  ISETP.GE.AND P4, PT, R3, UR19, PT ;  /* 0x0000001303007c0c */ /* 0x000fc6000bf86270 */
[----:B------:R-:W3:Y:S01]  /*7d00*/  @!P2 LDG.E.U16 R234, desc[UR20][R188.64] ;  /* 0x00000014bceaa981 */ /* 0x000ee2000c1e1500 */
[----:B------:R-:W-:Y:S02]  /*7d10*/  ISETP.GE.AND P2, PT, R8, UR19, PT ;  /* 0x0000001308007c0c */ /* 0x000fe4000bf46270 */
[----:B------:R-:W-:Y:S02]  /*7d20*/  SHF.R.U32.HI R21, RZ, 0x6, R21 ;  /* 0x00000006ff157819 */ /* 0x000fe40000011615 */
[----:B------:R-:W-:Y:S02]  /*7d30*/  PRMT R236, RZ, 0x7610, R236 ;  /* 0x00007610ffec7816 */ /* 0x000fe400000000ec */
[----:B------:R-:W-:Y:S02]  /*7d40*/  SGXT.U32 R21, R21, 0x1 ;  /* 0x000000011515781a */ /* 0x000fe40000000000 */
[----:B------:R-:W-:Y:S02]  /*7d50*/  PRMT R239, RZ, 0x7610, R239 ;  /* 0x00007610ffef7816 */ /* 0x000fe400000000ef */
[----:B------:R-:W-:Y:S01]  /*7d60*/  LOP3.LUT R21, R21, 0x4, RZ, 0xfc, !PT ;  /* 0x0000000415157812 */ /* 0x000fe200078efcff */
[----:B------:R-:W3:Y:S01]  /*7d70*/  @!P4 LDG.E.U16 R236, desc[UR20][R196.64] ;  /* 0x00000014c4ecc981 */ /* 0x000ee2000c1e1500 */
[----:B------:R-:W-:-:S03]  /*7d80*/  ISETP.GE.AND P4, PT, R7, UR19, PT ;  /* 0x0000001307007c0c */ /* 0x000fc6000bf86270 */
[----:B------:R-:W3:Y:S01]  /*7d90*/  @!P2 LDG.E.U16 R239, desc[UR20][R206.64] ;  /* 0x00000014ceefa981 */ /* 0x000ee2000c1e1500 */
[----:B------:R-:W-:Y:S02]  /*7da0*/  ISETP.GE.AND P2, PT, R21, UR19, PT ;  /* 0x0000001315007c0c */ /* 0x000fe4000bf46270 */
[----:B0-----:R-:W-:Y:S02]  /*7db0*/  SHF.R.U32.HI R21, RZ, 0x6, R0 ;  /* 0x00000006ff157819 */ /* 0x001fe40000011600 */
[----:B------:R-:W-:Y:S02]  /*7dc0*/  PRMT R241, RZ, 0x7610, R241 ;  /* 0x00007610fff17816 */ /* 0x000fe400000000f1 */
[----:B------:R-:W-:Y:S02]  /*7dd0*/  SGXT.U32 R21, R21, 0x1 ;  /* 0x000000011515781a */ /* 0x000fe40000000000 */
[----:B------:R-:W-:Y:S02]  /*7de0*/  PRMT R233, RZ, 0x7610, R233 ;  /* 0x00007610ffe97816 */ /* 0x000fe400000000e9 */
[----:B------:R-:W-:Y:S01]  /*7df0*/  LOP3.LUT R21, R21, 0x6, RZ, 0xfc, !PT ;  /* 0x0000000615157812 */ /* 0x000fe200078efcff */
[----:B------:R-:W3:Y:S03]  /*7e00*/  @!P4 LDG.E.U16 R241, desc[UR20][R216.64] ;  /* 0x00000014d8f1c981 */ /* 0x000ee6000c1e1500 */
[----:B------:R-:W-:Y:S01]  /*7e10*/  ISETP.GE.AND P4, PT, R21, UR19, PT ;  /* 0x0000001315007c0c */ /* 0x000fe2000bf86270 */
[----:B------:R-:W3:Y:S01]  /*7e20*/  @!P6 LDG.E.U16 R233, desc[UR20][R182.64] ;  /* 0x00000014b6e9e981 */ /* 0x000ee2000c1e1500 */
[----:B------:R-:W-:Y:S01]  /*7e30*/  ISETP.GE.AND P6, PT, R5, UR19, PT ;  /* 0x0000001305007c0c */ /* 0x000fe2000bfc6270 */
[----:B------:R-:W0:Y:S01]  /*7e40*/  S2R R21, SR_TID.X ;  /* 0x0000000000157919 */ /* 0x000e220000002100 */
[----:B------:R-:W-:-:S02]  /*7e50*/  PRMT R238, RZ, 0x7610, R238 ;  /* 0x00007610ffee7816 */ /* 0x000fc400000000ee */
[----:B------:R-:W-:-:S09]  /*7e60*/  SHF.R.U32.HI R0, RZ, 0x6, R0 ;  /* 0x00000006ff007819 */ /* 0x000fd20000011600 */
[----:B------:R-:W3:Y:S01]  /*7e70*/  @!P6 LDG.E.U16 R238, desc[UR20][R204.64] ;  /* 0x00000014cceee981 */ /* 0x000ee2000c1e1500 */
[----:B------:R-:W-:Y:S02]  /*7e80*/  ISETP.GE.AND P6, PT, R10, UR19, PT ;  /* 0x000000130a007c0c */ /* 0x000fe4000bfc6270 */
[----:B------:R-:W-:Y:S02]  /*7e90*/  SGXT.U32 R0, R0, 0x1 ;  /* 0x000000010000781a */ /* 0x000fe40000000000 */
[----:B------:R-:W-:Y:S02]  /*7ea0*/  PRMT R243, RZ, 0x7610, R243 ;  /* 0x00007610fff37816 */ /* 0x000fe400000000f3 */
[----:B------:R-:W-:-:S07]  /*7eb0*/  LOP3.LUT R0, R0, 0xe, RZ, 0xfc, !PT ;  /* 0x0000000e00007812 */ /* 0x000fce00078efcff */
[----:B------:R-:W3:Y:S01]  /*7ec0*/  @!P6 LDG.E.U16 R243, desc[UR20][R218.64] ;  /* 0x00000014daf3e981 */ /* 0x000ee2000c1e1500 */
[----:B------:R-:W-:Y:S02]  /*7ed0*/  ISETP.GE.AND P6, PT, R0, UR19, PT ;  /* 0x0000001300007c0c */ /* 0x000fe4000bfc6270 */
[--C-:B0-----:R-:W-:Y:S02]  /*7ee0*/  SHF.R.U32.HI R0, RZ, 0x6, R21.reuse ;  /* 0x00000006ff007819 */ /* 0x101fe40000011615 */
[----:B------:R-:W-:Y:S01]  /*7ef0*/  SHF.R.U32.HI R21, RZ, 0x6, R21 ;  /* 0x00000006ff157819 */ /* 0x000fe20000011615 */
[----:B------:R-:W-:Y:S01]  /*7f00*/  IMAD.WIDE R176, R20, 0x2, R176 ;  /* 0x0000000214b07825 */ /* 0x000fe200078e02b0 */
[----:B------:R-:W-:Y:S02]  /*7f10*/  PRMT R245, RZ, 0x7610, R245 ;  /* 0x00007610fff57816 */ /* 0x000fe400000000f5 */
[----:B------:R-:W-:-:S04]  /*7f20*/  SGXT.U32 R21, R21, 0x1 ;  /* 0x000000011515781a */ /* 0x000fc80000000000 */
[----:B------:R-:W-:Y:S01]  /*7f30*/  LOP3.LUT R21, R21, 0x14, RZ, 0xfc, !PT ;  /* 0x0000001415157812 */ /* 0x000fe200078efcff */
[----:B------:R-:W3:Y:S03]  /*7f40*/  @!P3 LDG.E.U16 R245, desc[UR20][R176.64] ;  /* 0x00000014b0f5b981 */ /* 0x000ee6000c1e1500 */
[----:B------:R-:W-:Y:S02]  /*7f50*/  ISETP.GE.AND P3, PT, R21, UR19, PT ;  /* 0x0000001315007c0c */ /* 0x000fe4000bf66270 */
[----:B------:R-:W0:Y:S01]  /*7f60*/  S2R R21, SR_TID.X ;  /* 0x0000000000157919 */ /* 0x000e220000002100 */
[----:B------:R-:W-:-:S06]  /*7f70*/  PRMT R232, RZ, 0x7610, R232 ;  /* 0x00007610ffe87816 */ /* 0x000fcc00000000e8 */
[----:B------:R-:W3:Y:S01]  /*7f80*/  @!P5 LDG.E.U16 R232, desc[UR20][R180.64] ;  /* 0x00000014b4e8d981 */ /* 0x000ee2000c1e1500 */
[----:B------:R-:W-:Y:S02]  /*7f90*/  ISETP.GE.AND P5, PT, R4, UR19, PT ;  /* 0x0000001304007c0c */ /* 0x000fe4000bfa6270 */
[----:B------:R-:W-:Y:S01]  /*7fa0*/  SGXT.U32 R0, R0, 0x1 ;  /* 0x000000010000781a */ /* 0x000fe20000000000 */
[----:B------:R-:W-:Y:S01]  /*7fb0*/  IMAD.WIDE R168, R20, 0x2, R168 ;  /* 0x0000000214a87825 */ /* 0x000fe200078e02a8 */
[----:B------:R-:W-:Y:S02]  /*7fc0*/  PRMT R237, RZ, 0x7610, R237 ;  /* 0x00007610ffed7816 */ /* 0x000fe400000000ed */
[----:B------:R-:W-:Y:S02]  /*7fd0*/  PRMT R244, RZ, 0x7610, R244 ;  /* 0x00007610fff47816 */ /* 0x000fe400000000f4 */
[----:B------:R-:W-:-:S04]  /*7fe0*/  LOP3.LUT R0, R0, 0x16, RZ, 0xfc, !PT ;  /* 0x0000001600007812 */ /* 0x000fc800078efcff */
[----:B------:R-:W3:Y:S01]  /*7ff0*/  @!P2 LDG.E.U16 R244, desc[UR20][R168.64] ;  /* 0x00000014a8f4a981 */ /* 0x000ee2000c1e1500 */
[----:B------:R-:W-:-:S03]  /*8000*/  ISETP.GE.AND P2, PT, R0, UR19, PT ;  /* 0x0000001300007c0c */ /* 0x000fc6000bf46270 */
        /* <DEDUP_REMOVED lines=9> */
[----:B------:R-:W-:Y:S01]  /*80a0*/  ISETP.GE.AND P5, PT, R21, UR19, PT ;  /* 0x0000001315007c0c */ /* 0x000fe2000bfa6270 */
[C---:B------:R-:W-:Y:S01]  /*80b0*/  IMAD.WIDE R184, R20.reuse, 0x2, R184 ;  /* 0x0000000214b87825 */ /* 0x040fe200078e02b8 */
[----:B------:R-:W-:Y:S02]  /*80c0*/  PRMT R24, RZ, 0x7610, R24 ;  /* 0x00007610ff187816 */ /* 0x000fe40000000018 */
[----:B------:R-:W-:Y:S01]  /*80d0*/  PRMT R26, RZ, 0x7610, R26 ;  /* 0x00007610ff1a7816 */ /* 0x000fe2000000001a */
[----:B------:R-:W-:-:S03]  /*80e0*/  IMAD.WIDE R192, R20, 0x2, R192 ;  /* 0x0000000214c07825 */ /* 0x000fc600078e02c0 */
[----:B------:R-:W3:Y:S01]  /*80f0*/  @!P3 LDG.E.U16 R24, desc[UR20][R184.64] ;  /* 0x00000014b818b981 */ /* 0x000ee2000c1e1500 */
[----:B------:R-:W-:-:S04]  /*8100*/  ISETP.GE.AND P3, PT, R11, UR19, PT ;  /* 0x000000130b007c0c */ /* 0x000fc8000bf66270 */
[----:B------:R-:W3:Y:S01]  /*8110*/  @!P5 LDG.E.U16 R26, desc[UR20][R192.64] ;  /* 0x00000014c01ad981 */ /* 0x000ee2000c1e1500 */
        /* <DEDUP_REMOVED lines=13> */
[----:B------:R-:W3:Y:S05]  /*81f0*/  @!P3 LDG.E.U16 R224, desc[UR20][R80.64] ;  /* 0x0000001450e0b981 */ /* 0x000eea000c1e1500 */
[----:B------:R-:W3:Y:S01]  /*8200*/  @!P5 LDG.E.U16 R226, desc[UR20][R84.64] ;  /* 0x0000001454e2d981 */ /* 0x000ee2000c1e1500 */
[----:B------:R-:W-:Y:S01]  /*8210*/  PRMT R22, RZ, 0x7610, R22 ;  /* 0x00007610ff167816 */ /* 0x000fe20000000016 */
[----:B------:R-:W-:-:S05]  /*8220*/  IMAD.WIDE R170, R20, 0x2, R170 ;  /* 0x0000000214aa7825 */ /* 0x000fca00078e02aa */
[----:B------:R-:W3:Y:S01]  /*8230*/  @!P4 LDG.E.U16 R22, desc[UR20][R170.64] ;  /* 0x00000014aa16c981 */ /* 0x000ee2000c1e1500 */
[----:B------:R-:W-:-:S04]  /*8240*/  SGXT.U32 R0, R0, 0x1 ;  /* 0x000000010000781a */ /* 0x000fc80000000000 */
[----:B------:R-:W-:-:S04]  /*8250*/  LOP3.LUT R0, R0, 0x1e, RZ, 0xfc, !PT ;  /* 0x0000001e00007812 */ /* 0x000fc800078efcff */
[----:B------:R-:W-:Y:S01]  /*8260*/  ISETP.GE.AND P4, PT, R0, UR19, PT ;  /* 0x0000001300007c0c */ /* 0x000fe2000bf86270 */
[C---:B------:R-:W-:Y:S01]  /*8270*/  IMAD.WIDE R194, R20.reuse, 0x2, R194 ;  /* 0x0000000214c27825 */ /* 0x040fe200078e02c2 */
[----:B------:R-:W-:Y:S02]  /*8280*/  PRMT R25, RZ, 0x7610, R25 ;  /* 0x00007610ff197816 */ /* 0x000fe40000000019 */
[----:B------:R-:W-:Y:S01]  /*8290*/  PRMT R27, RZ, 0x7610, R27 ;  /* 0x00007610ff1b7816 */ /* 0x000fe2000000001b */
[----:B------:R-:W-:-:S05]  /*82a0*/  IMAD.WIDE R186, R20, 0x2, R186 ;  /* 0x0000000214ba7825 */ /* 0x000fca00078e02ba */
[----:B------:R-:W3:Y:S01]  /*82b0*/  @!P2 LDG.E.U16 R25, desc[UR20][R186.64] ;  /* 0x00000014ba19a981 */ /* 0x000ee2000c1e1500 */
[----:B------:R-:W-:-:S03]  /*82c0*/  ISETP.GE.AND P2, PT, R15, UR19, PT ;  /* 0x000000130f007c0c */ /* 0x000fc6000bf46270 */
[----:B------:R-:W3:Y:S01]  /*82d0*/  @!P4 LDG.E.U16 R27, desc[UR20][R194.64] ;  /* 0x00000014c21bc981 */ /* 0x000ee2000c1e1500 */
[----:B------:R-:W-:Y:S01]  /*82e0*/  ISETP.GE.AND P4, PT, R16, UR19, PT ;  /* 0x0000001310007c0c */ /* 0x000fe2000bf86270 */
[C---:B------:R-:W-:Y:S01]  /*82f0*/  IMAD.WIDE R210, R20.reuse, 0x2, R210 ;  /* 0x0000000214d27825 */ /* 0x040fe200078e02d2 */
[----:B------:R-:W-:Y:S02]  /*8300*/  PRMT R29, RZ, 0x7610, R29 ;  /* 0x00007610ff1d7816 */ /* 0x000fe4000000001d */
[----:B------:R-:W-:Y:S01]  /*8310*/  PRMT R223, RZ, 0x7610, R223 ;  /* 0x00007610ffdf7816 */ /* 0x000fe200000000df */
[----:B------:R-:W-:Y:S01]  /*8320*/  IMAD.WIDE R202, R20, 0x2, R202 ;  /* 0x0000000214ca7825 */ /* 0x000fe200078e02ca */
[----:B------:R-:W0:Y:S04]  /*8330*/  S2R R21, SR_TID.X ;  /* 0x0000000000157919 */ /* 0x000e280000002100 */
[----:B------:R-:W3:Y:S01]  /*8340*/  @!P2 LDG.E.U16 R29, desc[UR20][R202.64] ;  /* 0x00000014ca1da981 */ /* 0x000ee2000c1e1500 */
[----:B------:R-:W-:-:S03]  /*8350*/  ISETP.GE.AND P2, PT, R17, UR19, PT ;  /* 0x0000001311007c0c */ /* 0x000fc6000bf46270 */
[----:B------:R-:W3:Y:S01]  /*8360*/  @!P4 LDG.E.U16 R223, desc[UR20][R210.64] ;  /* 0x00000014d2dfc981 */ /* 0x000ee2000c1e1500 */
[----:B------:R-:W-:Y:S01]  /*8370*/  ISETP.GE.AND P4, PT, R18, UR19, PT ;  /* 0x0000001312007c0c */ /* 0x000fe2000bf86270 */
[C---:B------:R-:W-:Y:S01]  /*8380*/  IMAD.WIDE R178, R20.reuse, 0x2, R178 ;  /* 0x0000000214b27825 */ /* 0x040fe200078e02b2 */
[----:B------:R-:W-:Y:S02]  /*8390*/  PRMT R23, RZ, 0x7610, R23 ;  /* 0x00007610ff177816 */ /* 0x000fe40000000017 */
[----:B------:R-:W-:Y:S01]  /*83a0*/  PRMT R225, RZ, 0x7610, R225 ;  /* 0x00007610ffe17816 */ /* 0x000fe200000000e1 */
[C---:B------:R-:W-:Y:S01]  /*83b0*/  IMAD.WIDE R86, R20.reuse, 0x2, R86 ;  /* 0x0000000214567825 */ /* 0x040fe200078e0256 */
[----:B------:R-:W-:Y:S02]  /*83c0*/  PRMT R227, RZ, 0x7610, R227 ;  /* 0x00007610ffe37816 */ /* 0x000fe400000000e3 */
[----:B------:R-:W3:Y:S01]  /*83d0*/  @!P6 LDG.E.U16 R23, desc[UR20][R178.64] ;  /* 0x00000014b217e981 */ /* 0x000ee2000c1e1500 */
[----:B------:R-:W-:-:S04]  /*83e0*/  IMAD.WIDE R82, R20, 0x2, R82 ;  /* 0x0000000214527825 */ /* 0x000fc800078e0252 */
[----:B------:R-:W3:Y:S04]  /*83f0*/  @!P4 LDG.E.U16 R227, desc[UR20][R86.64] ;  /* 0x0000001456e3c981 */ /* 0x000ee8000c1e1500 */
[----:B------:R-:W3:Y:S01]  /*8400*/  @!P2 LDG.E.U16 R225, desc[UR20][R82.64] ;  /* 0x0000001452e1a981 */ /* 0x000ee2000c1e1500 */
[----:B------:R-:W-:Y:S01]  /*8410*/  BAR.SYNC.DEFER_BLOCKING 0x0 ;  /* 0x0000000000007b1d */ /* 0x000fe20000010000 */
[----:B0-----:R-:W-:Y:S02]  /*8420*/  LOP3.LUT R21, R21, 0x3f, RZ, 0xc0, !PT ;  /* 0x0000003f15157812 */ /* 0x001fe400078ec0ff */
[----:B------:R-:W-:Y:S02]  /*8430*/  LOP3.LUT R0, R2, 0x20, RZ, 0x3c, !PT ;  /* 0x0000002002007812 */ /* 0x000fe400078e3cff */
[----:B------:R-:W-:Y:S01]  /*8440*/  ISETP.GE.AND P2, PT, R21, UR19, PT ;  /* 0x0000001315007c0c */ /* 0x000fe2000bf46270 */
[----:B------:R-:W-:-:S04]  /*8450*/  IMAD.WIDE R34, R19, 0x2, R34 ;  /* 0x0000000213227825 */ /* 0x000fc800078e0222 */
[----:B------:R-:W-:-:S04]  /*8460*/  IMAD.WIDE R32, R19, 0x2, R32 ;  /* 0x0000000213207825 */ /* 0x000fc800078e0220 */
[----:B------:R-:W-:-:S04]  /*8470*/  IMAD.WIDE R38, R19, 0x2, R38 ;  /* 0x0000000213267825 */ /* 0x000fc800078e0226 */
[C---:B------:R-:W-:Y:S01]  /*8480*/  IMAD.WIDE R42, R19.reuse, 0x2, R42 ;  /* 0x00000002132a7825 */ /* 0x040fe200078e022a */
[----:B--2---:R0:W-:Y:S04]  /*8490*/  STS.U16 [R2+UR9+0xa000], R228 ;  /* 0x00a000e402007988 */ /* 0x0041e80008000409 */
[----:B----4-:R1:W-:Y:S01]  /*84a0*/  STS.U16 [R2+UR9+0xa400], R230 ;  /* 0x00a400e602007988 */ /* 0x0103e20008000409 */
[C---:B------:R-:W-:Y:S01]  /*84b0*/  IMAD.WIDE R46, R19.reuse, 0x2, R46 ;  /* 0x00000002132e7825 */ /* 0x040fe200078e022e */
[----:B0-----:R-:W-:Y:S02]  /*84c0*/  PRMT R228, RZ, 0x7610, R228 ;  /* 0x00007610ffe47816 */ /* 0x001fe400000000e4 */
[----:B-1----:R-:W-:Y:S01]  /*84d0*/  PRMT R230, RZ, 0x7610, R230 ;  /* 0x00007610ffe67816 */ /* 0x002fe200000000e6 */
[----:B------:R-:W-:-:S03]  /*84e0*/  IMAD.WIDE R50, R19, 0x2, R50 ;  /* 0x0000000213327825 */ /* 0x000fc600078e0232 */
[----:B------:R-:W2:Y:S04]  /*84f0*/  @!P2 LDG.E.U16 R228, desc[UR20][R34.64] ;  /* 0x0000001422e4a981 */ /* 0x000ea8000c1e1500 */
[----:B---3--:R-:W-:Y:S01]  /*8500*/  STS.U16 [R2+UR9+0xb800], R240 ;  /* 0x00b800f002007988 */ /* 0x008fe20008000409 */
[C---:B------:R-:W-:Y:S01]  /*8510*/  IMAD.WIDE R54, R19.reuse, 0x2, R54 ;  /* 0x0000000213367825 */ /* 0x040fe200078e0236 */
[----:B------:R-:W-:Y:S02]  /*8520*/  LOP3.LUT R91, R2, 0x40, RZ, 0x3c, !PT ;  /* 0x00000040025b7812 */ /* 0x000fe400078e3cff */
[----:B------:R-:W3:Y:S01]  /*8530*/  @!P2 LDG.E.U16 R230, desc[UR20][R38.64] ;  /* 0x0000001426e6a981 */ /* 0x000ee2000c1e1500 */
[----:B------:R-:W-:-:S03]  /*8540*/  IMAD.WIDE R58, R19, 0x2, R58 ;  /* 0x00000002133a7825 */ /* 0x000fc600078e023a */
[----:B------:R0:W-:Y:S01]  /*8550*/  STS.U16 [R2+UR9+0xac00], R234 ;  /* 0x00ac00ea02007988 */ /* 0x0001e20008000409 */
[----:B------:R-:W-:-:S03]  /*8560*/  IMAD.WIDE R62, R19, 0x2, R62 ;  /* 0x00000002133e7825 */ /* 0x000fc600078e023e */
[----:B------:R1:W-:Y:S01]  /*8570*/  STS.U16 [R2+UR9+0xb000], R236 ;  /* 0x00b000ec02007988 */ /* 0x0003e20008000409 */
[----:B0-----:R-:W-:Y:S01]  /*8580*/  PRMT R234, RZ, 0x7610, R234 ;  /* 0x00007610ffea7816 */ /* 0x001fe200000000ea */
[----:B------:R-:W-:Y:S01]  /*8590*/  IMAD.WIDE R66, R19, 0x2, R66 ;  /* 0x0000000213427825 */ /* 0x000fe200078e0242 */
[----:B------:R-:W-:-:S03]  /*85a0*/  PRMT R240, RZ, 0x7610, R240 ;  /* 0x00007610fff07816 */ /* 0x000fc600000000f0 */
[C---:B------:R-:W-:Y:S01]  /*85b0*/  IMAD.WIDE R68, R19.reuse, 0x2, R68 ;  /* 0x0000000213447825 */ /* 0x040fe200078e0244 */
[----:B------:R-:W4:Y:S04]  /*85c0*/  @!P2 LDG.E.U16 R234, desc[UR20][R54.64] ;  /* 0x0000001436eaa981 */ /* 0x000f28000c1e1500 */
[----:B------:R0:W-:Y:S01]  /*85d0*/  STS.U16 [R2+UR9+0xbc00], R241 ;  /* 0x00bc00f102007988 */ /* 0x0001e20008000409 */
[----:B-1----:R-:W-:Y:S01]  /*85e0*/  PRMT R236, RZ, 0x7610, R236 ;  /* 0x00007610ffec7816 */ /* 0x002fe200000000ec */
[----:B------:R-:W-:-:S04]  /*85f0*/  IMAD.WIDE R70, R19, 0x2, R70 ;  /* 0x0000000213467825 */ /* 0x000fc800078e0246 */
[C---:B------:R-:W-:Y:S01]  /*8600*/  IMAD.WIDE R72, R19.reuse, 0x2, R72 ;  /* 0x0000000213487825 */ /* 0x040fe200078e0248 */
[----:B------:R-:W4:Y:S04]  /*8610*/  @!P2 LDG.E.U16 R236, desc[UR20][R62.64] ;  /* 0x000000143eeca981 */ /* 0x000f28000c1e1500 */
[----:B------:R1:W-:Y:S01]  /*8620*/  STS.U16 [R2+UR9+0xb400], R238 ;  /* 0x00b400ee02007988 */ /* 0x0003e20008000409 */
[----:B0-----:R-:W-:Y:S01]  /*8630*/  PRMT R241, RZ, 0x7610, R241 ;  /* 0x00007610fff17816 */ /* 0x001fe200000000f1 */
[C---:B------:R-:W-:Y:S01]  /*8640*/  IMAD.WIDE R74, R19.reuse, 0x2, R74 ;  /* 0x00000002134a7825 */ /* 0x040fe200078e024a */
[----:B------:R-:W-:Y:S01]  /*8650*/  PRMT R246, RZ, 0x7610, R246 ;  /* 0x00007610fff67816 */ /* 0x000fe200000000f6 */
[----:B------:R-:W4:Y:S02]  /*8660*/  @!P2 LDG.E.U16 R240, desc[UR20][R72.64] ;  /* 0x0000001448f0a981 */ /* 0x000f24000c1e1500 */
[C---:B------:R-:W-:Y:S01]  /*8670*/  IMAD.WIDE R76, R19.reuse, 0x2, R76 ;  /* 0x00000002134c7825 */ /* 0x040fe200078e024c */
[----:B------:R-:W-:Y:S01]  /*8680*/  PRMT R247, RZ, 0x7610, R247 ;  /* 0x00007610fff77816 */ /* 0x000fe200000000f7 */
[----:B------:R-:W4:Y:S01]  /*8690*/  @!P2 LDG.E.U16 R241, desc[UR20][R74.64] ;  /* 0x000000144af1a981 */ /* 0x000f22000c1e1500 */
[----:B-1----:R-:W-:Y:S01]  /*86a0*/  PRMT R238, RZ, 0x7610, R238 ;  /* 0x00007610ffee7816 */ /* 0x002fe200000000ee */
[----:B------:R-:W-:Y:S01]  /*86b0*/  IMAD.WIDE R78, R19, 0x2, R78 ;  /* 0x00000002134e7825 */ /* 0x000fe200078e024e */
[----:B------:R-:W-:-:S03]  /*86c0*/  PRMT R248, RZ, 0x7610, R248 ;  /* 0x00007610fff87816 */ /* 0x000fc600000000f8 */
[C---:B------:R-:W-:Y:S01]  /*86d0*/  IMAD.WIDE R30, R19.reuse, 0x2, R30 ;  /* 0x00000002131e7825 */ /* 0x040fe200078e021e */
[----:B------:R-:W4:Y:S03]  /*86e0*/  @!P2 LDG.E.U16 R238, desc[UR20][R68.64] ;  /* 0x0000001444eea981 */ /* 0x000f26000c1e1500 */
[----:B------:R-:W-:Y:S01]  /*86f0*/  IMAD.WIDE R36, R19, 0x2, R36 ;  /* 0x0000000213247825 */ /* 0x000fe200078e0224 */
[----:B------:R-:W-:-:S03]  /*8700*/  PRMT R249, RZ, 0x7610, R249 ;  /* 0x00007610fff97816 */ /* 0x000fc600000000f9 */
[----:B------:R-:W-:Y:S01]  /*8710*/  IMAD.WIDE R40, R19, 0x2, R40 ;  /* 0x0000000213287825 */ /* 0x000fe200078e0228 */
[----:B------:R-:W-:-:S03]  /*8720*/  PRMT R250, RZ, 0x7610, R250 ;  /* 0x00007610fffa7816 */ /* 0x000fc600000000fa */
[C---:B------:R-:W-:Y:S01]  /*8730*/  IMAD.WIDE R44, R19.reuse, 0x2, R44 ;  /* 0x00000002132c7825 */ /* 0x040fe200078e022c */
[----:B------:R-:W-:Y:S01]  /*8740*/  PRMT R251, RZ, 0x7610, R251 ;  /* 0x00007610fffb7816 */ /* 0x000fe200000000fb */
[----:B------:R-:W4:Y:S02]  /*8750*/  @!P2 LDG.E.U16 R246, desc[UR20][R40.64] ;  /* 0x0000001428f6a981 */ /* 0x000f24000c1e1500 */
[C---:B------:R-:W-:Y:S01]  /*8760*/  IMAD.WIDE R48, R19.reuse, 0x2, R48 ;  /* 0x0000000213307825 */ /* 0x040fe200078e0230 */
[----:B------:R-:W-:Y:S01]  /*8770*/  PRMT R252, RZ, 0x7610, R252 ;  /* 0x00007610fffc7816 */ /* 0x000fe200000000fc */
[----:B------:R-:W4:Y:S02]  /*8780*/  @!P2 LDG.E.U16 R247, desc[UR20][R44.64] ;  /* 0x000000142cf7a981 */ /* 0x000f24000c1e1500 */
[C---:B------:R-:W-:Y:S02]  /*8790*/  IMAD.WIDE R52, R19.reuse, 0x2, R52 ;  /* 0x0000000213347825 */ /* 0x040fe400078e0234 */
[----:B------:R-:W4:Y:S02]  /*87a0*/  @!P2 LDG.E.U16 R248, desc[UR20][R48.64] ;  /* 0x0000001430f8a981 */ /* 0x000f24000c1e1500 */
[----:B------:R-:W-:-:S02]  /*87b0*/  IMAD.WIDE R56, R19, 0x2, R56 ;  /* 0x0000000213387825 */ /* 0x000fc400078e0238 */
[----:B------:R-:W4:Y:S04]  /*87c0*/  @!P2 LDG.E.U16 R249, desc[UR20][R52.64] ;  /* 0x0000001434f9a981 */ /* 0x000f28000c1e1500 */
[----:B------:R0:W-:Y:S04]  /*87d0*/  STS.U16 [R2+UR9+0xa800], R232 ;  /* 0x00a800e802007988 */ /* 0x0001e80008000409 */
[----:B------:R1:W-:Y:S04]  /*87e0*/  STS.U16 [R0+UR9+0xa100], R229 ;  /* 0x00a100e500007988 */ /* 0x0003e80008000409 */
[----:B------:R1:W-:Y:S01]  /*87f0*/  STS.U16 [R0+UR9+0xa500], R231 ;  /* 0x00a500e700007988 */ /* 0x0003e20008000409 */
[----:B0-----:R-:W-:Y:S01]  /*8800*/  PRMT R232, RZ, 0x7610, R232 ;  /* 0x00007610ffe87816 */ /* 0x001fe200000000e8 */
[----:B------:R-:W-:-:S02]  /*8810*/  IMAD.WIDE R60, R19, 0x2, R60 ;  /* 0x00000002133c7825 */ /* 0x000fc400078e023c */
[----:B------:R-:W4:Y:S01]  /*8820*/  @!P2 LDG.E.U16 R250, desc[UR20][R56.64] ;  /* 0x0000001438faa981 */ /* 0x000f22000c1e1500 */
[----:B-1----:R-:W-:-:S03]  /*8830*/  PRMT R229, RZ, 0x7610, R229 ;  /* 0x00007610ffe57816 */ /* 0x002fc600000000e5 */
[----:B------:R0:W-:Y:S01]  /*8840*/  STS.U16 [R0+UR9+0xa900], R233 ;  /* 0x00a900e900007988 */ /* 0x0001e20008000409 */
[----:B------:R-:W-:-:S03]  /*8850*/  PRMT R231, RZ, 0x7610, R231 ;  /* 0x00007610ffe77816 */ /* 0x000fc600000000e7 */
[----:B------:R1:W-:Y:S04]  /*8860*/  STS.U16 [R0+UR9+0xad00], R235 ;  /* 0x00ad00eb00007988 */ /* 0x0003e80008000409 */
[----:B------:R-:W4:Y:S01]  /*8870*/  @!P2 LDG.E.U16 R229, desc[UR20][R32.64] ;  /* 0x0000001420e5a981 */ /* 0x000f22000c1e1500 */
[----:B0-----:R-:W-:-:S03]  /*8880*/  PRMT R233, RZ, 0x7610, R233 ;  /* 0x00007610ffe97816 */ /* 0x001fc600000000e9 */
[----:B------:R0:W-:Y:S01]  /*8890*/  STS.U16 [R0+UR9+0xb100], R237 ;  /* 0x00b100ed00007988 */ /* 0x0001e20008000409 */
[----:B-1----:R-:W-:-:S03]  /*88a0*/  PRMT R235, RZ, 0x7610, R235 ;  /* 0x00007610ffeb7816 */ /* 0x002fc600000000eb */
[----:B------:R-:W4:Y:S04]  /*88b0*/  @!P2 LDG.E.U16 R231, desc[UR20][R42.64] ;  /* 0x000000142ae7a981 */ /* 0x000f28000c1e1500 */
[----:B------:R1:W-:Y:S01]  /*88c0*/  STS.U16 [R0+UR9+0xb500], R239 ;  /* 0x00b500ef00007988 */ /* 0x0003e20008000409 */
[----:B0-----:R-:W-:-:S03]  /*88d0*/  PRMT R237, RZ, 0x7610, R237 ;  /* 0x00007610ffed7816 */ /* 0x001fc600000000ed */
[----:B------:R-:W4:Y:S04]  /*88e0*/  @!P2 LDG.E.U16 R232, desc[UR20][R46.64] ;  /* 0x000000142ee8a981 */ /* 0x000f28000c1e1500 */
[----:B------:R-:W4:Y:S01]  /*88f0*/  @!P2 LDG.E.U16 R233, desc[UR20][R50.64] ;  /* 0x0000001432e9a981 */ /* 0x000f22000c1e1500 */
[----:B-1----:R-:W-:-:S03]  /*8900*/  PRMT R239, RZ, 0x7610, R239 ;  /* 0x00007610ffef7816 */ /* 0x002fc600000000ef */
[----:B------:R0:W-:Y:S04]  /*8910*/  STS.U16 [R0+UR9+0xb900], R242 ;  /* 0x00b900f200007988 */ /* 0x0001e80008000409 */
[----:B------:R-:W4:Y:S04]  /*8920*/  @!P2 LDG.E.U16 R235, desc[UR20][R58.64] ;  /* 0x000000143aeba981 */ /* 0x000f28000c1e1500 */
[----:B------:R1:W-:Y:S01]  /*8930*/  STS.U16 [R0+UR9+0xbd00], R243 ;  /* 0x00bd00f300007988 */ /* 0x0003e20008000409 */
[----:B0-----:R-:W-:-:S03]  /*8940*/  PRMT R242, RZ, 0x7610, R242 ;  /* 0x00007610fff27816 */ /* 0x001fc600000000f2 */
[----:B------:R0:W-:Y:S04]  /*8950*/  STS.U16 [R91+UR9+0xa200], R244 ;  /* 0x00a200f45b007988 */ /* 0x0001e80008000409 */
[----:B------:R-:W4:Y:S01]  /*8960*/  @!P2 LDG.E.U16 R237, desc[UR20][R66.64] ;  /* 0x0000001442eda981 */ /* 0x000f22000c1e1500 */
[----:B-1----:R-:W-:-:S03]  /*8970*/  PRMT R243, RZ, 0x7610, R243 ;  /* 0x00007610fff37816 */ /* 0x002fc600000000f3 */
[----:B------:R1:W-:Y:S01]  /*8980*/  STS.U16 [R91+UR9+0xa600], R245 ;  /* 0x00a600f55b007988 */ /* 0x0003e20008000409 */
[----:B0-----:R-:W-:-:S03]  /*8990*/  PRMT R244, RZ, 0x7610, R244 ;  /* 0x00007610fff47816 */ /* 0x001fc600000000f4 */
[----:B------:R-:W4:Y:S04]  /*89a0*/  @!P2 LDG.E.U16 R239, desc[UR20][R70.64] ;  /* 0x0000001446efa981 */ /* 0x000f28000c1e1500 */
[----:B------:R-:W4:Y:S01]  /*89b0*/  @!P2 LDG.E.U16 R242, desc[UR20][R76.64] ;  /* 0x000000144cf2a981 */ /* 0x000f22000c1e1500 */
[----:B-1----:R-:W-:-:S03]  /*89c0*/  PRMT R245, RZ, 0x7610, R245 ;  /* 0x00007610fff57816 */ /* 0x002fc600000000f5 */
[----:B------:R-:W4:Y:S01]  /*89d0*/  @!P2 LDG.E.U16 R243, desc[UR20][R78.64] ;  /* 0x000000144ef3a981 */ /* 0x000f22000c1e1500 */
[----:B------:R-:W-:-:S03]  /*89e0*/  IMAD.WIDE R64, R19, 0x2, R64 ;  /* 0x0000000213407825 */ /* 0x000fc600078e0240 */
[----:B------:R-:W4:Y:S04]  /*89f0*/  @!P2 LDG.E.U16 R244, desc[UR20][R30.64] ;  /* 0x000000141ef4a981 */ /* 0x000f28000c1e1500 */
[----:B------:R-:W4:Y:S04]  /*8a00*/  @!P2 LDG.E.U16 R245, desc[UR20][R36.64] ;  /* 0x0000001424f5a981 */ /* 0x000f28000c1e1500 */
[----:B------:R-:W-:Y:S04]  /*8a10*/  STS.U16 [R91+UR9+0xaa00], R24 ;  /* 0x00aa00185b007988 */ /* 0x000fe80008000409 */
[----:B------:R-:W-:Y:S04]  /*8a20*/  STS.U16 [R91+UR9+0xae00], R26 ;  /* 0x00ae001a5b007988 */ /* 0x000fe80008000409 */
[----:B------:R-:W-:Y:S04]  /*8a30*/  STS.U16 [R91+UR9+0xb200], R28 ;  /* 0x00b2001c5b007988 */ /* 0x000fe80008000409 */
[----:B------:R-:W4:Y:S04]  /*8a40*/  @!P2 LDG.E.U16 R251, desc[UR20][R60.64] ;  /* 0x000000143cfba981 */ /* 0x000f28000c1e1500 */
[----:B------:R-:W-:Y:S04]  /*8a50*/  STS.U16 [R91+UR9+0xb600], R222 ;  /* 0x00b600de5b007988 */ /* 0x000fe80008000409 */
[----:B------:R-:W4:Y:S04]  /*8a60*/  @!P2 LDG.E.U16 R252, desc[UR20][R64.64] ;  /* 0x0000001440fca981 */ /* 0x000f28000c1e1500 */
[----:B------:R-:W-:Y:S04]  /*8a70*/  STS.U16 [R91+UR9+0xba00], R224 ;  /* 0x00ba00e05b007988 */ /* 0x000fe80008000409 */
[----:B------:R0:W-:Y:S04]  /*8a80*/  STS.U16 [R91+UR9+0xbe00], R226 ;  /* 0x00be00e25b007988 */ /* 0x0001e80008000409 */
[----:B0-----:R-:W4:Y:S01]  /*8a90*/  LDL.LU R91, [R1+0x10c] ;  /* 0x00010c00015b7983 */ /* 0x001f220000300800 */
[----:B------:R-:W-:Y:S01]  /*8aa0*/  LOP3.LUT R21, R2, 0x60, RZ, 0x3c, !PT ;  /* 0x0000006002157812 */ /* 0x000fe200078e3cff */
[----:B------:R-:W-:-:S04]  /*8ab0*/  IMAD.WIDE R128, R19, 0x2, R128 ;  /* 0x0000000213807825 */ /* 0x000fc800078e0280 */
[----:B------:R0:W-:Y:S02]  /*8ac0*/  STS.U16 [R21+UR9+0xa300], R22 ;  /* 0x00a3001615007988 */ /* 0x0001e40008000409 */
[----:B0-----:R-:W-:-:S06]  /*8ad0*/  PRMT R22, RZ, 0x7610, R22 ;  /* 0x00007610ff167816 */ /* 0x001fcc0000000016 */
[----:B------:R-:W4:Y:S01]  /*8ae0*/  @!P2 LDG.E.U16 R22, desc[UR20][R128.64] ;  /* 0x000000148016a981 */ /* 0x000f22000c1e1500 */
[C---:B------:R-:W-:Y:S01]  /*8af0*/  IMAD.WIDE R134, R19.reuse, 0x2, R134 ;  /* 0x0000000213867825 */ /* 0x040fe200078e0286 */
[----:B------:R-:W-:Y:S02]  /*8b00*/  PRMT R24, RZ, 0x7610, R24 ;  /* 0x00007610ff187816 */ /* 0x000fe40000000018 */
[----:B------:R0:W-:Y:S01]  /*8b10*/  STS.U16 [R21+UR9+0xa700], R23 ;  /* 0x00a7001715007988 */ /* 0x0001e20008000409 */
[C---:B------:R-:W-:Y:S01]  /*8b20*/  IMAD.WIDE R140, R19.reuse, 0x2, R140 ;  /* 0x00000002138c7825 */ /* 0x040fe200078e028c */
[----:B------:R-:W-:Y:S02]  /*8b30*/  PRMT R26, RZ, 0x7610, R26 ;  /* 0x00007610ff1a7816 */ /* 0x000fe4000000001a */
[----:B------:R1:W-:Y:S01]  /*8b40*/  STS.U16 [R21+UR9+0xab00], R25 ;  /* 0x00ab001915007988 */ /* 0x0003e20008000409 */
[----:B------:R-:W-:Y:S01]  /*8b50*/  IMAD.WIDE R146, R19, 0x2, R146 ;  /* 0x0000000213927825 */ /* 0x000fe200078e0292 */
[----:B0-----:R-:W-:-:S02]  /*8b60*/  PRMT R23, RZ, 0x7610, R23 ;  /* 0x00007610ff177816 */ /* 0x001fc40000000017 */
[----:B------:R0:W-:Y:S01]  /*8b70*/  STS.U16 [R21+UR9+0xaf00], R27 ;  /* 0x00af001b15007988 */ /* 0x0001e20008000409 */
[C---:B------:R-:W-:Y:S01]  /*8b80*/  IMAD.WIDE R152, R19.reuse, 0x2, R152 ;  /* 0x0000000213987825 */ /* 0x040fe200078e0298 */
[----:B-1----:R-:W-:Y:S02]  /*8b90*/  PRMT R25, RZ, 0x7610, R25 ;  /* 0x00007610ff197816 */ /* 0x002fe40000000019 */
[----:B------:R1:W-:Y:S01]  /*8ba0*/  STS.U16 [R21+UR9+0xb300], R29 ;  /* 0x00b3001d15007988 */ /* 0x0003e20008000409 */
[C---:B------:R-:W-:Y:S01]  /*8bb0*/  IMAD.WIDE R158, R19.reuse, 0x2, R158 ;  /* 0x00000002139e7825 */ /* 0x040fe200078e029e */
[----:B------:R-:W-:Y:S02]  /*8bc0*/  PRMT R28, RZ, 0x7610, R28 ;  /* 0x00007610ff1c7816 */ /* 0x000fe4000000001c */
[----:B------:R-:W4:Y:S01]  /*8bd0*/  @!P2 LDG.E.U16 R23, desc[UR20][R134.64] ;  /* 0x000000148617a981 */ /* 0x000f22000c1e1500 */
[----:B0-----:R-:W-:Y:S01]  /*8be0*/  PRMT R27, RZ, 0x7610, R27 ;  /* 0x00007610ff1b7816 */ /* 0x001fe2000000001b */
[----:B------:R-:W-:-:S02]  /*8bf0*/  IMAD.WIDE R164, R19, 0x2, R164 ;  /* 0x0000000213a47825 */ /* 0x000fc400078e02a4 */
[----:B------:R0:W-:Y:S01]  /*8c00*/  STS.U16 [R21+UR9+0xb700], R223 ;  /* 0x00b700df15007988 */ /* 0x0001e20008000409 */
[----:B------:R-:W-:Y:S02]  /*8c10*/  PRMT R222, RZ, 0x7610, R222 ;  /* 0x00007610ffde7816 */ /* 0x000fe400000000de */
[----:B-1----:R-:W-:Y:S01]  /*8c20*/  PRMT R29, RZ, 0x7610, R29 ;  /* 0x00007610ff1d7816 */ /* 0x002fe2000000001d */
[C---:B------:R-:W-:Y:S01]  /*8c30*/  IMAD.WIDE R92, R19.reuse, 0x2, R92 ;  /* 0x00000002135c7825 */ /* 0x040fe200078e025c */
[----:B------:R-:W4:Y:S01]  /*8c40*/  @!P2 LDG.E.U16 R24, desc[UR20][R140.64] ;  /* 0x000000148c18a981 */ /* 0x000f22000c1e1500 */
[----:B------:R-:W-:Y:S02]  /*8c50*/  PRMT R224, RZ, 0x7610, R224 ;  /* 0x00007610ffe07816 */ /* 0x000fe400000000e0 */
[----:B------:R-:W-:Y:S01]  /*8c60*/  IMAD.WIDE R96, R19, 0x2, R96 ;  /* 0x0000000213607825 */ /* 0x000fe200078e0260 */
[----:B------:R-:W4:Y:S01]  /*8c70*/  @!P2 LDG.E.U16 R25, desc[UR20][R146.64] ;  /* 0x000000149219a981 */ /* 0x000f22000c1e1500 */
[----:B0-----:R-:W-:-:S02]  /*8c80*/  PRMT R223, RZ, 0x7610, R223 ;  /* 0x00007610ffdf7816 */ /* 0x001fc400000000df */
[C---:B------:R-:W-:Y:S01]  /*8c90*/  IMAD.WIDE R100, R19.reuse, 0x2, R100 ;  /* 0x0000000213647825 */ /* 0x040fe200078e0264 */
[----:B------:R0:W-:Y:S01]  /*8ca0*/  STS.U16 [R21+UR9+0xbb00], R225 ;  /* 0x00bb00e115007988 */ /* 0x0001e20008000409 */
[----:B------:R-:W-:Y:S02]  /*8cb0*/  PRMT R226, RZ, 0x7610, R226 ;  /* 0x00007610ffe27816 */ /* 0x000fe400000000e2 */
[C---:B------:R-:W-:Y:S01]  /*8cc0*/  IMAD.WIDE R104, R19.reuse, 0x2, R104 ;  /* 0x0000000213687825 */ /* 0x040fe200078e0268 */
[----:B------:R-:W4:Y:S03]  /*8cd0*/  @!P2 LDG.E.U16 R26, desc[UR20][R152.64] ;  /* 0x00000014981aa981 */ /* 0x000f26000c1e1500 */
[----:B------:R-:W-:Y:S01]  /*8ce0*/  IMAD.WIDE R108, R19, 0x2, R108 ;  /* 0x00000002136c7825 */ /* 0x000fe200078e026c */
[----:B------:R-:W4:Y:S01]  /*8cf0*/  @!P2 LDG.E.U16 R27, desc[UR20][R158.64] ;  /* 0x000000149e1ba981 */ /* 0x000f22000c1e1500 */
[----:B0-----:R-:W-:-:S02]  /*8d00*/  PRMT R225, RZ, 0x7610, R225 ;  /* 0x00007610ffe17816 */ /* 0x001fc400000000e1 */
[C---:B------:R-:W-:Y:S01]  /*8d10*/  IMAD.WIDE R112, R19.reuse, 0x2, R112 ;  /* 0x0000000213707825 */ /* 0x040fe200078e0270 */
[----:B------:R0:W-:Y:S04]  /*8d20*/  STS.U16 [R21+UR9+0xbf00], R227 ;  /* 0x00bf00e315007988 */ /* 0x0001e80008000409 */
[----:B------:R-:W4:Y:S01]  /*8d30*/  @!P2 LDG.E.U16 R28, desc[UR20][R164.64] ;  /* 0x00000014a41ca981 */ /* 0x000f22000c1e1500 */
[----:B------:R-:W-:-:S03]  /*8d40*/  IMAD.WIDE R116, R19, 0x2, R116 ;  /* 0x0000000213747825 */ /* 0x000fc600078e0274 */
[----:B--2---:R1:W-:Y:S01]  /*8d50*/  STS.U16 [R2+UR9+0x4000], R228 ;  /* 0x004000e402007988 */ /* 0x0043e20008000409 */
[----:B0-----:R-:W-:-:S03]  /*8d60*/  PRMT R227, RZ, 0x7610, R227 ;  /* 0x00007610ffe37816 */ /* 0x001fc600000000e3 */
[----:B------:R-:W2:Y:S01]  /*8d70*/  @!P2 LDG.E.U16 R29, desc[UR20][R92.64] ;  /* 0x000000145c1da981 */ /* 0x000ea2000c1e1500 */
[----:B------:R-:W-:-:S03]  /*8d80*/  IMAD.WIDE R120, R19, 0x2, R120 ;  /* 0x0000000213787825 */ /* 0x000fc600078e0278 */
[----:B------:R-:W2:Y:S01]  /*8d90*/  @!P2 LDG.E.U16 R222, desc[UR20][R96.64] ;  /* 0x0000001460dea981 */ /* 0x000ea2000c1e1500 */
[----:B-1----:R-:W-:Y:S01]  /*8da0*/  PRMT R228, RZ, 0x7610, R228 ;  /* 0x00007610ffe47816 */ /* 0x002fe200000000e4 */
[C---:B------:R-:W-:Y:S02]  /*8db0*/  IMAD.WIDE R124, R19.reuse, 0x2, R124 ;  /* 0x00000002137c7825 */ /* 0x040fe400078e027c */
[----:B---3--:R0:W-:Y:S04]  /*8dc0*/  STS.U16 [R2+UR9+0x4800], R230 ;  /* 0x004800e602007988 */ /* 0x0081e80008000409 */
[----:B------:R-:W3:Y:S01]  /*8dd0*/  @!P2 LDG.E.U16 R223, desc[UR20][R100.64] ;  /* 0x0000001464dfa981 */ /* 0x000ee2000c1e1500 */
[----:B------:R-:W-:-:S03]  /*8de0*/  IMAD.WIDE R130, R19, 0x2, R130 ;  /* 0x0000000213827825 */ /* 0x000fc600078e0282 */
[----:B------:R-:W3:Y:S01]  /*8df0*/  @!P2 LDG.E.U16 R224, desc[UR20][R104.64] ;  /* 0x0000001468e0a981 */ /* 0x000ee2000c1e1500 */
[----:B0-----:R-:W-:Y:S01]  /*8e00*/  PRMT R230, RZ, 0x7610, R230 ;  /* 0x00007610ffe67816 */ /* 0x001fe200000000e6 */
[C---:B------:R-:W-:Y:S02]  /*8e10*/  IMAD.WIDE R136, R19.reuse, 0x2, R136 ;  /* 0x0000000213887825 */ /* 0x040fe400078e0288 */
[----:B------:R-:W3:Y:S02]  /*8e20*/  @!P2 LDG.E.U16 R225, desc[UR20][R108.64] ;  /* 0x000000146ce1a981 */ /* 0x000ee4000c1e1500 */
[C---:B------:R-:W-:Y:S02]  /*8e30*/  IMAD.WIDE R142, R19.reuse, 0x2, R142 ;  /* 0x00000002138e7825 */ /* 0x040fe400078e028e */
[----:B------:R-:W3:Y:S02]  /*8e40*/  @!P2 LDG.E.U16 R226, desc[UR20][R112.64] ;  /* 0x0000001470e2a981 */ /* 0x000ee4000c1e1500 */
[----:B------:R-:W-:-:S02]  /*8e50*/  IMAD.WIDE R148, R19, 0x2, R148 ;  /* 0x0000000213947825 */ /* 0x000fc400078e0294 */
[----:B----4-:R0:W-:Y:S04]  /*8e60*/  STS.U16 [R2+UR9+0x5800], R234 ;  /* 0x005800ea02007988 */ /* 0x0101e80008000409 */
[----:B------:R-:W4:Y:S01]  /*8e70*/  @!P2 LDG.E.U16 R227, desc[UR20][R116.64] ;  /* 0x0000001474e3a981 */ /* 0x000f22000c1e1500 */
[----:B------:R-:W-:-:S03]  /*8e80*/  IMAD.WIDE R154, R19, 0x2, R154 ;  /* 0x00000002139a7825 */ /* 0x000fc600078e029a */
[----:B------:R-:W4:Y:S01]  /*8e90*/  @!P2 LDG.E.U16 R228, desc[UR20][R120.64] ;  /* 0x0000001478e4a981 */ /* 0x000f22000c1e1500 */
[----:B0-----:R-:W-:Y:S01]  /*8ea0*/  PRMT R234, RZ, 0x7610, R234 ;  /* 0x00007610ffea7816 */ /* 0x001fe200000000ea */
[C---:B------:R-:W-:Y:S02]  /*8eb0*/  IMAD.WIDE R160, R19.reuse, 0x2, R160 ;  /* 0x0000000213a07825 */ /* 0x040fe400078e02a0 */
[----:B------:R0:W-:Y:S02]  /*8ec0*/  STS.U16 [R2+UR9+0x6000], R236 ;  /* 0x006000ec02007988 */ /* 0x0001e40008000409 */
[C---:B------:R-:W-:Y:S02]  /*8ed0*/  IMAD.WIDE R220, R19.reuse, 0x2, R220 ;  /* 0x0000000213dc7825 */ /* 0x040fe400078e02dc */
[----:B------:R-:W4:Y:S02]  /*8ee0*/  @!P2 LDG.E.U16 R230, desc[UR20][R130.64] ;  /* 0x0000001482e6a981 */ /* 0x000f24000c1e1500 */
[----:B------:R-:W-:-:S02]  /*8ef0*/  IMAD.WIDE R94, R19, 0x2, R94 ;  /* 0x00000002135e7825 */ /* 0x000fc400078e025e */
[----:B------:R1:W-:Y:S01]  /*8f00*/  STS.U16 [R2+UR9+0x7000], R240 ;  /* 0x007000f002007988 */ /* 0x0003e20008000409 */
[----:B0-----:R-:W-:Y:S01]  /*8f10*/  PRMT R236, RZ, 0x7610, R236 ;  /* 0x00007610ffec7816 */ /* 0x001fe200000000ec */
[C---:B------:R-:W-:Y:S02]  /*8f20*/  IMAD.WIDE R98, R19.reuse, 0x2, R98 ;  /* 0x0000000213627825 */ /* 0x040fe400078e0262 */
[----:B------:R0:W-:Y:S04]  /*8f30*/  STS.U16 [R2+UR9+0x7400], R241 ;  /* 0x007400f102007988 */ /* 0x0001e80008000409 */
[----:B------:R0:W-:Y:S01]  /*8f40*/  STS.U16 [R2+UR9+0x6800], R238 ;  /* 0x006800ee02007988 */ /* 0x0001e20008000409 */
[----:B------:R-:W-:Y:S01]  /*8f50*/  IMAD.WIDE R102, R19, 0x2, R102 ;  /* 0x0000000213667825 */ /* 0x000fe200078e0266 */
[----:B-1----:R-:W-:-:S02]  /*8f60*/  PRMT R240, RZ, 0x7610, R240 ;  /* 0x00007610fff07816 */ /* 0x002fc400000000f0 */
[----:B------:R-:W4:Y:S01]  /*8f70*/  @!P2 LDG.E.U16 R234, desc[UR20][R154.64] ;  /* 0x000000149aeaa981 */ /* 0x000f22000c1e1500 */
[C---:B------:R-:W-:Y:S01]  /*8f80*/  IMAD.WIDE R106, R19.reuse, 0x2, R106 ;  /* 0x00000002136a7825 */ /* 0x040fe200078e026a */
[----:B0-----:R-:W-:Y:S02]  /*8f90*/  PRMT R241, RZ, 0x7610, R241 ;  /* 0x00007610fff17816 */ /* 0x001fe400000000f1 */
[----:B------:R-:W4:Y:S01]  /*8fa0*/  @!P2 LDG.E.U16 R236, desc[UR20][R220.64] ;  /* 0x00000014dceca981 */ /* 0x000f22000c1e1500 */
[----:B------:R-:W-:Y:S01]  /*8fb0*/  PRMT R238, RZ, 0x7610, R238 ;  /* 0x00007610ffee7816 */ /* 0x000fe200000000ee */
[C---:B------:R-:W-:Y:S02]  /*8fc0*/  IMAD.WIDE R110, R19.reuse, 0x2, R110 ;  /* 0x00000002136e7825 */ /* 0x040fe400078e026e */
[----:B------:R-:W4:Y:S02]  /*8fd0*/  @!P2 LDG.E.U16 R240, desc[UR20][R106.64] ;  /* 0x000000146af0a981 */ /* 0x000f24000c1e1500 */
[----:B------:R-:W-:-:S02]  /*8fe0*/  IMAD.WIDE R114, R19, 0x2, R114 ;  /* 0x0000000213727825 */ /* 0x000fc400078e0272 */
[----:B------:R-:W4:Y:S02]  /*8ff0*/  @!P2 LDG.E.U16 R238, desc[UR20][R98.64] ;  /* 0x0000001462eea981 */ /* 0x000f24000c1e1500 */
[C---:B------:R-:W-:Y:S02]  /*9000*/  IMAD.WIDE R118, R19.reuse, 0x2, R118 ;  /* 0x0000000213767825 */ /* 0x040fe400078e0276 */
[----:B------:R-:W4:Y:S02]  /*9010*/  @!P2 LDG.E.U16 R241, desc[UR20][R110.64] ;  /* 0x000000146ef1a981 */ /* 0x000f24000c1e1500 */
[C---:B------:R-:W-:Y:S02]  /*9020*/  IMAD.WIDE R122, R19.reuse, 0x2, R122 ;  /* 0x00000002137a7825 */ /* 0x040fe400078e027a */
[----:B------:R0:W5:Y:S02]  /*9030*/  LDL.LU R21, [R1+0x108] ;  /* 0x0001080001157983 */ /* 0x0001640000300800 */
[----:B------:R-:W-:-:S04]  /*9040*/  IMAD.WIDE R126, R19, 0x2, R126 ;  /* 0x00000002137e7825 */ /* 0x000fc800078e027e */
[----:B------:R-:W-:Y:S01]  /*9050*/  IMAD.WIDE R132, R19, 0x2, R132 ;  /* 0x0000000213847825 */ /* 0x000fe200078e0284 */
[----:B------:R1:W-:Y:S04]  /*9060*/  STS.U16 [R2+UR9+0x4400], R229 ;  /* 0x004400e502007988 */ /* 0x0003e80008000409 */
[----:B------:R0:W-:Y:S01]  /*9070*/  STS.U16 [R2+UR9+0x4c00], R231 ;  /* 0x004c00e702007988 */ /* 0x0001e20008000409 */
[----:B-1----:R-:W-:-:S03]  /*9080*/  PRMT R229, RZ, 0x7610, R229 ;  /* 0x00007610ffe57816 */ /* 0x002fc600000000e5 */
        /* <DEDUP_REMOVED lines=24> */
[----:B------:R0:W-:Y:S01]  /*9210*/  STS.U16 [R0+UR9+0x4900], R246 ;  /* 0x004900f600007988 */ /* 0x0001e20008000409 */
[----:B------:R-:W-:-:S03]  /*9220*/  IMAD.WIDE R138, R19, 0x2, R138 ;  /* 0x00000002138a7825 */ /* 0x000fc600078e028a */
[----:B------:R-:W4:Y:S01]  /*9230*/  @!P2 LDG.E.U16 R239, desc[UR20][R102.64] ;  /* 0x0000001466efa981 */ /* 0x000f22000c1e1500 */
[----:B-1----:R-:W-:-:S03]  /*9240*/  PRMT R245, RZ, 0x7610, R245 ;  /* 0x00007610fff57816 */ /* 0x002fc600000000f5 */
[----:B------:R1:W-:Y:S01]  /*9250*/  STS.U16 [R0+UR9+0x4d00], R247 ;  /* 0x004d00f700007988 */ /* 0x0003e20008000409 */
[----:B0-----:R-:W-:-:S03]  /*9260*/  PRMT R246, RZ, 0x7610, R246 ;  /* 0x00007610fff67816 */ /* 0x001fc600000000f6 */
[----:B------:R0:W-:Y:S01]  /*9270*/  STS.U16 [R0+UR9+0x5100], R248 ;  /* 0x005100f800007988 */ /* 0x0001e20008000409 */
[----:B------:R-:W-:-:S03]  /*9280*/  IMAD.WIDE R144, R19, 0x2, R144 ;  /* 0x0000000213907825 */ /* 0x000fc600078e0290 */
[----:B------:R0:W-:Y:S01]  /*9290*/  STS.U16 [R0+UR9+0x5500], R249 ;  /* 0x005500f900007988 */ /* 0x0001e20008000409 */
[----:B-1----:R-:W-:-:S03]  /*92a0*/  PRMT R247, RZ, 0x7610, R247 ;  /* 0x00007610fff77816 */ /* 0x002fc600000000f7 */
[----:B------:R-:W4:Y:S01]  /*92b0*/  @!P2 LDG.E.U16 R242, desc[UR20][R114.64] ;  /* 0x0000001472f2a981 */ /* 0x000f22000c1e1500 */
[----:B0-----:R-:W-:Y:S01]  /*92c0*/  PRMT R248, RZ, 0x7610, R248 ;  /* 0x00007610fff87816 */ /* 0x001fe200000000f8 */
[----:B------:R-:W-:Y:S02]  /*92d0*/  IMAD.WIDE R150, R19, 0x2, R150 ;  /* 0x0000000213967825 */ /* 0x000fe400078e0296 */
[----:B------:R0:W-:Y:S01]  /*92e0*/  STS.U16 [R0+UR9+0x5900], R250 ;  /* 0x005900fa00007988 */ /* 0x0001e20008000409 */
[----:B------:R-:W-:-:S03]  /*92f0*/  PRMT R249, RZ, 0x7610, R249 ;  /* 0x00007610fff97816 */ /* 0x000fc600000000f9 */
[----:B------:R-:W4:Y:S01]  /*9300*/  @!P2 LDG.E.U16 R243, desc[UR20][R118.64] ;  /* 0x0000001476f3a981 */ /* 0x000f22000c1e1500 */
[----:B------:R-:W-:-:S03]  /*9310*/  IMAD.WIDE R156, R19, 0x2, R156 ;  /* 0x00000002139c7825 */ /* 0x000fc600078e029c */
[----:B------:R1:W-:Y:S01]  /*9320*/  STS.U16 [R0+UR9+0x5d00], R251 ;  /* 0x005d00fb00007988 */ /* 0x0003e20008000409 */
[----:B0-----:R-:W-:-:S03]  /*9330*/  PRMT R250, RZ, 0x7610, R250 ;  /* 0x00007610fffa7816 */ /* 0x001fc600000000fa */
[----:B------:R-:W4:Y:S01]  /*9340*/  @!P2 LDG.E.U16 R244, desc[UR20][R122.64] ;  /* 0x000000147af4a981 */ /* 0x000f22000c1e1500 */
[----:B------:R-:W-:-:S03]  /*9350*/  IMAD.WIDE R162, R19, 0x2, R162 ;  /* 0x0000000213a27825 */ /* 0x000fc600078e02a2 */
[----:B------:R0:W-:Y:S01]  /*9360*/  STS.U16 [R0+UR9+0x6100], R252 ;  /* 0x006100fc00007988 */ /* 0x0001e20008000409 */
[----:B-1----:R-:W-:-:S03]  /*9370*/  PRMT R251, RZ, 0x7610, R251 ;  /* 0x00007610fffb7816 */ /* 0x002fc600000000fb */
[----:B------:R-:W4:Y:S01]  /*9380*/  @!P2 LDG.E.U16 R245, desc[UR20][R126.64] ;  /* 0x000000147ef5a981 */ /* 0x000f22000c1e1500 */
[----:B------:R-:W-:-:S03]  /*9390*/  IMAD.WIDE R90, R19, 0x2, R90 ;  /* 0x00000002135a7825 */ /* 0x000fc600078e025a */
[----:B------:R-:W4:Y:S01]  /*93a0*/  @!P2 LDG.E.U16 R246, desc[UR20][R132.64] ;  /* 0x0000001484f6a981 */ /* 0x000f22000c1e1500 */
[----:B0-----:R-:W-:-:S03]  /*93b0*/  PRMT R252, RZ, 0x7610, R252 ;  /* 0x00007610fffc7816 */ /* 0x001fc600000000fc */
[----:B------:R-:W4:Y:S04]  /*93c0*/  @!P2 LDG.E.U16 R247, desc[UR20][R138.64] ;  /* 0x000000148af7a981 */ /* 0x000f28000c1e1500 */
[----:B------:R-:W4:Y:S04]  /*93d0*/  @!P2 LDG.E.U16 R248, desc[UR20][R144.64] ;  /* 0x0000001490f8a981 */ /* 0x000f28000c1e1500 */
[----:B------:R-:W4:Y:S04]  /*93e0*/  @!P2 LDG.E.U16 R249, desc[UR20][R150.64] ;  /* 0x0000001496f9a981 */ /* 0x000f28000c1e1500 */
[----:B------:R-:W4:Y:S04]  /*93f0*/  @!P2 LDG.E.U16 R250, desc[UR20][R156.64] ;  /* 0x000000149cfaa981 */ /* 0x000f28000c1e1500 */
[----:B------:R-:W4:Y:S04]  /*9400*/  @!P2 LDG.E.U16 R251, desc[UR20][R162.64] ;  /* 0x00000014a2fba981 */ /* 0x000f28000c1e1500 */
[----:B------:R-:W4:Y:S04]  /*9410*/  @!P2 LDG.E.U16 R252, desc[UR20][R90.64] ;  /* 0x000000145afca981 */ /* 0x000f28000c1e1500 */
[----:B------:R0:W-:Y:S04]  /*9420*/  STS.U16 [R0+UR9+0x6500], R22 ;  /* 0x0065001600007988 */ /* 0x0001e80008000409 */
[----:B0-----:R0:W5:Y:S01]  /*9430*/  LDL.LU R0, [R1+0x104] ;  /* 0x0001040001007983 */ /* 0x0011620000300800 */
[----:B------:R-:W-:-:S05]  /*9440*/  LOP3.LUT R22, R2, 0x20, RZ, 0x3c, !PT ;  /* 0x0000002002167812 */ /* 0x000fca00078e3cff */
[----:B------:R1:W-:Y:S04]  /*9450*/  STS.U16 [R22+UR9+0x6900], R23 ;  /* 0x0069001716007988 */ /* 0x0003e80008000409 */
[----:B------:R-:W-:Y:S04]  /*9460*/  STS.U16 [R22+UR9+0x6d00], R24 ;  /* 0x006d001816007988 */ /* 0x000fe80008000409 */
[----:B------:R-:W-:Y:S01]  /*9470*/  STS.U16 [R22+UR9+0x7100], R25 ;  /* 0x0071001916007988 */ /* 0x000fe20008000409 */
[----:B-1----:R-:W-:-:S03]  /*9480*/  LOP3.LUT R23, R2, 0x40, RZ, 0x3c, !PT ;  /* 0x0000004002177812 */ /* 0x002fc600078e3cff */
[----:B------:R-:W-:Y:S04]  /*9490*/  STS.U16 [R22+UR9+0x7500], R26 ;  /* 0x0075001a16007988 */ /* 0x000fe80008000409 */
[----:B------:R-:W-:Y:S04]  /*94a0*/  STS.U16 [R22+UR9+0x7900], R27 ;  /* 0x0079001b16007988 */ /* 0x000fe80008000409 */
[----:B------:R1:W-:Y:S04]  /*94b0*/  STS.U16 [R22+UR9+0x7d00], R28 ;  /* 0x007d001c16007988 */ /* 0x0003e80008000409 */
[----:B--2---:R0:W-:Y:S04]  /*94c0*/  STS.U16 [R23+UR9+0x4200], R29 ;  /* 0x0042001d17007988 */ /* 0x0041e80008000409 */
[----:B------:R0:W-:Y:S04]  /*94d0*/  STS.U16 [R23+UR9+0x4600], R222 ;  /* 0x004600de17007988 */ /* 0x0001e80008000409 */
[----:B---3--:R0:W-:Y:S04]  /*94e0*/  STS.U16 [R23+UR9+0x4a00], R223 ;  /* 0x004a00df17007988 */ /* 0x0081e80008000409 */
[----:B------:R0:W-:Y:S04]  /*94f0*/  STS.U16 [R23+UR9+0x4e00], R224 ;  /* 0x004e00e017007988 */ /* 0x0001e80008000409 */
[----:B------:R0:W-:Y:S04]  /*9500*/  STS.U16 [R23+UR9+0x5200], R225 ;  /* 0x005200e117007988 */ /* 0x0001e80008000409 */
[----:B------:R0:W-:Y:S01]  /*9510*/  STS.U16 [R23+UR9+0x5600], R226 ;  /* 0x005600e217007988 */ /* 0x0001e20008000409 */
[----:B-1----:R-:W-:-:S03]  /*9520*/  LOP3.LUT R22, R2, 0x60, RZ, 0x3c, !PT ;  /* 0x0000006002167812 */ /* 0x002fc600078e3cff */
[----:B----4-:R0:W-:Y:S04]  /*9530*/  STS.U16 [R23+UR9+0x5a00], R227 ;  /* 0x005a00e317007988 */ /* 0x0101e80008000409 */
[----:B------:R0:W-:Y:S01]  /*9540*/  STS.U16 [R23+UR9+0x5e00], R228 ;  /* 0x005e00e417007988 */ /* 0x0001e20008000409 */
[----:B------:R-:W-:-:S04]  /*9550*/  ULEA UR11, UR18, UR9, 0x3 ;  /* 0x00000009120b7291 */ /* 0x000fc8000f8e18ff */
[----:B------:R-:W-:Y:S01]  /*9560*/  UIADD3 UR11, UPT, UPT, UR11, 0xc000, URZ ;  /* 0x0000c0000b0b7890 */ /* 0x000fe2000fffe0ff */
[----:B------:R0:W-:Y:S04]  /*9570*/  STS.U16 [R23+UR9+0x6200], R229 ;  /* 0x006200e517007988 */ /* 0x0001e80008000409 */
        /* <DEDUP_REMOVED lines=22> */
[----:B------:R0:W-:Y:S01]  /*96e0*/  STS.U16 [R22+UR9+0x7f00], R252 ;  /* 0x007f00fc16007988 */ /* 0x0001e20008000409 */
[----:B------:R1:W-:Y:S06]  /*96f0*/  MEMBAR.ALL.CTA ;  /* 0x0000000000007992 */ /* 0x0003ec0000008000 */
[----:B-1----:R-:W1:Y:S02]  /*9700*/  FENCE.VIEW.ASYNC.S ;  /* 0x00000000000073c6 */ /* 0x002e640000000000 */
[----:B-1----:R-:W-:Y:S06]  /*9710*/  BAR.SYNC.DEFER_BLOCKING 0x0 ;  /* 0x0000000000007b1d */ /* 0x002fec0000010000 */
[----:B------:R-:W-:Y:S05]  /*9720*/  @P0 BRA `(.L_x_9) ;  /* 0x00000000004c0947 */ /* 0x000fea0003800000 */
[----:B------:R-:W-:Y:S01]  /*9730*/  UMOV UR13, 0x40004040 ;  /* 0x40004040000d7882 */ /* 0x000fe20000000000 */
        /* <DEDUP_REMOVED lines=9> */
[----:B------:R1:W-:Y:S01]  /*97d0*/  UTCHMMA gdesc[UR12], gdesc[UR14], tmem[UR8], tmem[UR16], idesc[UR17], UPT ;  /* 0x00ff100e0c0075ea */ /* 0x0003e2000b800008 */
        /* <DEDUP_REMOVED lines=8> */
.L_x_9:
[----:B------:R-:W-:Y:S01]  /*9860*/  UIADD3 UR18, UPT, UPT, UR18, 0x1, URZ ;  /* 0x0000000112127890 */ /* 0x000fe2000fffe0ff */
[----:B-----5:R-:W-:Y:S01]  /*9870*/  VIADD R21, R21, 0xffffffff ;  /* 0xffffffff15157836 */ /* 0x020fe20000000000 */
[----:B------:R-:W-:Y:S02]  /*9880*/  UIADD3 UR19, UPT, UPT, UR19, -0x40, URZ ;  /* 0xffffffc013137890 */ /* 0x000fe4000fffe0ff */
[----:B------:R-:W-:Y:S02]  /*9890*/  UISETP.GT.AND UP1, UPT, UR18, 0x1, UPT ;  /* 0x000000011200788c */ /* 0x000fe4000bf24270 */
[----:B------:R-:W-:Y:S02]  /*98a0*/  ISETP.NE.U32.AND P2, PT, R21, RZ, PT ;  /* 0x000000ff1500720c */ /* 0x000fe40003f45070 */
[----:B-1----:R-:W-:Y:S02]  /*98b0*/  USEL UR4, URZ, 0x1, !UP1 ;  /* 0x00000001ff047887 */ /* 0x002fe4000c800000 */
[----:B------:R-:W-:-:S02]  /*98c0*/  USEL UR18, UR18, URZ, !UP1 ;  /* 0x000000ff12127287 */ /* 0x000fc4000c800000 */
[----:B------:R-:W-:-:S03]  /*98d0*/  ULOP3.LUT UR6, UR5, UR4, URZ, 0x3c, !UPT ;  /* 0x0000000405067292 */ /* 0x000fc6000f8e3cff */
[----:B------:R-:W-:-:S04]  /*98e0*/  UMOV UR4, UR5 ;  /* 0x0000000500047c82 */ /* 0x000fc80008000000 */
[----:B------:R-:W-:Y:S01]  /*98f0*/  UMOV UR5, UR6 ;  /* 0x0000000600057c82 */ /* 0x000fe20008000000 */
[----:B------:R-:W-:Y:S05]  /*9900*/  @P2 BRA `(.L_x_10) ;  /* 0xffffffdc00cc2947 */ /* 0x000fea000383ffff */
.L_x_7:
[----:B------:R-:W2:Y:S01]  /*9910*/  LDL.LU R24, [R1] ;  /* 0x0000000001187983 */ /* 0x000ea20000300800 */
[----:B------:R-:W1:Y:S01]  /*9920*/  LDCU.128 UR12, c[0x0][0x390] ;  /* 0x00007200ff0c77ac */ /* 0x000e620008000c00 */
[----:B------:R-:W3:Y:S02]  /*9930*/  LDC R79, c[0x0][0x3b8] ;  /* 0x0000ee00ff4f7b82 */ /* 0x000ee40000000800 */
[----:B0-----:R-:W1:Y:S01]  /*9940*/  LDL R23, [R1+0x84] ;  /* 0x0000840001177983 */ /* 0x001e620000100800 */
[----:B------:R-:W0:Y:S01]  /*9950*/  LDCU UR5, c[0x0][0x3b4] ;  /* 0x00007680ff0577ac */ /* 0x000e220008000800 */
[----:B------:R-:W4:Y:S02]  /*9960*/  S2R R22, SR_TID.X ;  /* 0x0000000000167919 */ /* 0x000f240000002100 */
[C---:B----4-:R-:W-:Y:S02]  /*9970*/  IMAD.SHL.U32 R2, R22.reuse, 0x80, RZ ;  /* 0x0000008016027824 */ /* 0x050fe400078e00ff */
[----:B------:R-:W-:-:S03]  /*9980*/  IMAD.SHL.U32 R80, R22, 0x10, RZ ;  /* 0x0000001016507824 */ /* 0x000fc600078e00ff */
[----:B------:R-:W-:Y:S02]  /*9990*/  LOP3.LUT R68, R2, 0x800, RZ, 0xc0, !PT ;  /* 0x0000080002447812 */ /* 0x000fe400078ec0ff */
[----:B------:R-:W-:Y:S02]  /*99a0*/  LOP3.LUT R3, R80, 0xf0, RZ, 0xc0, !PT ;  /* 0x000000f050037812 */ /* 0x000fe400078ec0ff */
[----:B--2---:R-:W-:Y:S02]  /*99b0*/  ISETP.GE.AND P2, PT, R24, 0x40, PT ;  /* 0x000000401800780c */ /* 0x004fe40003f46270 */
[----:B-1----:R-:W-:-:S11]  /*99c0*/  ISETP.GE.AND P0, PT, R23, UR14, PT ;  /* 0x0000000e17007c0c */ /* 0x002fd6000bf06270 */
[----:B0--3--:R-:W-:Y:S05]  /*99d0*/  @!P2 BRA `(.L_x_11) ;  /* 0x000000000010a947 */ /* 0x009fea0003800000 */
[----:B------:R-:W-:-:S06]  /*99e0*/  USHF.L.U32 UR4, UR4, 0x1f, URZ ;  /* 0x0000001f04047899 */ /* 0x000fcc00080006ff */
[----:B------:R-:W-:-:S04]  /*99f0*/  IMAD.U32 R2, RZ, RZ, UR4 ;  /* 0x00000004ff027e24 */ /* 0x000fc8000f8e00ff */
[----:B------:R-:W0:Y:S02]  /*9a00*/  SYNCS.PHASECHK.TRANS64.TRYWAIT P2, [UR11], R2 ;  /* 0x00000002ff0075a7 */ /* 0x000e24000804110b */
[----:B0-----:R-:W-:Y:S05]  /*9a10*/  @!P2 BRA `(.L_x_12) ;  /* 0x000000200058a947 */ /* 0x001fea0003800000 */
.L_x_11:
[----:B------:R-:W2:Y:S04]  /*9a20*/  LDL.LU R71, [R1+0x84] ;  /* 0x0000840001477983 */ /* 0x000ea80000300800 */
[----:B------:R-:W3:Y:S04]  /*9a30*/  LDL.LU R74, [R1+0xc8] ;  /* 0x0000c800014a7983 */ /* 0x000ee80000300800 */
[----:B------:R-:W4:Y:S04]  /*9a40*/  LDL.LU R72, [R1+0xc4] ;  /* 0x0000c40001487983 */ /* 0x000f280000300800 */
[----:B------:R-:W5:Y:S04]  /*9a50*/  LDL.LU R69, [R1+0x80] ;  /* 0x0000800001457983 */ /* 0x000f680000300800 */
[----:B------:R-:W5:Y:S04]  /*9a60*/  LDL.LU R70, [R1+0x7c] ;  /* 0x00007c0001467983 */ /* 0x000f680000300800 */
[----:B------:R-:W5:Y:S04]  /*9a70*/  LDL.LU R85, [R1+0x8] ;  /* 0x0000080001557983 */ /* 0x000f680000300800 */
[----:B------:R-:W5:Y:S01]  /*9a80*/  LDL.LU R88, [R1+0x4] ;  /* 0x0000040001587983 */ /* 0x000f620000300800 */
[----:B------:R-:W-:Y:S01]  /*9a90*/  IADD3 R73, PT, PT, R3, UR9, R68 ;  /* 0x0000000903497c10 */ /* 0x000fe2000fffe044 */
[C---:B------:R-:W-:Y:S01]  /*9aa0*/  IMAD R3, R0.reuse, R79, RZ ;  /* 0x0000004f00037224 */ /* 0x040fe200078e02ff */
[----:B------:R-:W-:Y:S01]  /*9ab0*/  ISETP.LT.AND P5, PT, R0, UR15, !P0 ;  /* 0x0000000f00007c0c */ /* 0x000fe2000c7a1270 */
[----:B------:R-:W-:Y:S01]  /*9ac0*/  BAR.SYNC.DEFER_BLOCKING 0x0 ;  /* 0x0000000000007b1d */ /* 0x000fe20000010000 */
[----:B------:R-:W-:-:S05]  /*9ad0*/  LOP3.LUT R80, R80, 0x7f0, RZ, 0xc0, !PT ;  /* 0x000007f050507812 */ /* 0x000fca00078ec0ff */
[----:B------:R-:W5:Y:S04]  /*9ae0*/  LDL.LU R87, [R1+0x78] ;  /* 0x0000780001577983 */ /* 0x000f680000300800 */
[----:B------:R-:W5:Y:S01]  /*9af0*/  LDL.LU R86, [R1+0x74] ;  /* 0x0000740001567983 */ /* 0x000f620000300800 */
[----:B------:R-:W0:Y:S02]  /*9b00*/  @!P1 SYNCS.CCTL.IV [UR9+0xc000] ;  /* 0x00c00000ff0099b1 */ /* 0x000e240008000009 */
[----:B0-----:R-:W-:Y:S06]  /*9b10*/  BAR.SYNC.DEFER_BLOCKING 0x0 ;  /* 0x0000000000007b1d */ /* 0x001fec0000010000 */
[----:B------:R-:W-:Y:S01]  /*9b20*/  LDTM.16dp32bit_t0_t15.x64 R4, tmem[UR10] ;  /* 0x0000000a000479ee */ /* 0x000fe20008b00000 */
[----:B------:R-:W0:Y:S01]  /*9b30*/  LDTM.16dp32bit_t16_t31.x64 R4, tmem[UR10+0x40] ;  /* 0x0000400a000479ee */ /* 0x000e220008b20000 */
[----:B------:R-:W1:Y:S01]  /*9b40*/  @!P1 SYNCS.CCTL.IV [UR9+0xc008] ;  /* 0x00c00800ff0099b1 */ /* 0x000e620008000009 */
[----:B------:R-:W-:Y:S01]  /*9b50*/  NOP ;  /* 0x0000000000007918 */ /* 0x000fe20000000000 */
[----:B0-----:R-:W-:-:S02]  /*9b60*/  F2FP.BF16.F32.PACK_AB R4, R6, R4 ;  /* 0x000000040604723e */ /* 0x001fc400000010ff */
[----:B------:R-:W-:Y:S02]  /*9b70*/  F2FP.BF16.F32.PACK_AB R6, R14, R12 ;  /* 0x0000000c0e06723e */ /* 0x000fe400000010ff */
[----:B------:R-:W-:Y:S02]  /*9b80*/  F2FP.BF16.F32.PACK_AB R20, R22, R20 ;  /* 0x000000141614723e */ /* 0x000fe400000010ff */
[----:B------:R-:W-:Y:S02]  /*9b90*/  F2FP.BF16.F32.PACK_AB R22, R30, R28 ;  /* 0x0000001c1e16723e */ /* 0x000fe400000010ff */
[----:B------:R-:W-:Y:S02]  /*9ba0*/  F2FP.BF16.F32.PACK_AB R36, R38, R36 ;  /* 0x000000242624723e */ /* 0x000fe400000010ff */
[----:B------:R-:W-:Y:S02]  /*9bb0*/  F2FP.BF16.F32.PACK_AB R12, R39, R37 ;  /* 0x00000025270c723e */ /* 0x000fe400000010ff */
[----:B------:R-:W-:-:S02]  /*9bc0*/  F2FP.BF16.F32.PACK_AB R37, R42, R40 ;  /* 0x000000282a25723e */ /* 0x000fc400000010ff */
[----:B------:R-:W-:Y:S02]  /*9bd0*/  F2FP.BF16.F32.PACK_AB R38, R46, R44 ;  /* 0x0000002c2e26723e */ /* 0x000fe400000010ff */
[----:B------:R-:W-:Y:S01]  /*9be0*/  F2FP.BF16.F32.PACK_AB R39, R50, R48 ;  /* 0x000000303227723e */ /* 0x000fe200000010ff */
[----:B--2---:R-:W-:Y:S02]  /*9bf0*/  IMAD R2, R71, UR5, RZ ;  /* 0x0000000547027c24 */ /* 0x004fe4000f8e02ff */
[----:B------:R-:W0:Y:S01]  /*9c00*/  S2R R71, SR_TID.X ;  /* 0x0000000000477919 */ /* 0x000e220000002100 */
[----:B---3--:R-:W-:Y:S02]  /*9c10*/  ISETP.LT.AND P4, PT, R74, UR15, !P0 ;  /* 0x0000000f4a007c0c */ /* 0x008fe4000c781270 */
[----:B------:R-:W-:Y:S02]  /*9c20*/  LEA R78, P6, R2, UR12, 0x1 ;  /* 0x0000000c024e7c11 */ /* 0x000fe4000f8c08ff */
[----:B----4-:R-:W-:-:S02]  /*9c30*/  ISETP.LT.AND P2, PT, R72, UR15, !P0 ;  /* 0x0000000f48007c0c */ /* 0x010fc4000c741270 */
[----:B------:R-:W-:Y:S02]  /*9c40*/  LEA.HI.X.SX32 R0, R2, UR13, 0x1, P6 ;  /* 0x0000000d02007c11 */ /* 0x000fe4000b0f0eff */
[C---:B-----5:R-:W-:Y:S01]  /*9c50*/  ISETP.LT.AND P3, PT, R69.reuse, UR15, !P0 ;  /* 0x0000000f45007c0c */ /* 0x060fe2000c761270 */
[----:B------:R-:W-:Y:S01]  /*9c60*/  IMAD R69, R69, R79, RZ ;  /* 0x0000004f45457224 */ /* 0x000fe200078e02ff */
[----:B------:R-:W-:-:S04]  /*9c70*/  LEA R2, P1, R3, R78, 0x1 ;  /* 0x0000004e03027211 */ /* 0x000fc800078208ff */
[----:B------:R-:W-:Y:S02]  /*9c80*/  LEA R72, P6, R69, R78, 0x1 ;  /* 0x0000004e45487211 */ /* 0x000fe400078c08ff */
[----:B------:R-:W-:Y:S01]  /*9c90*/  LEA.HI.X.SX32 R3, R3, R0, 0x1, P1 ;  /* 0x0000000003037211 */ /* 0x000fe200008f0eff */
[-C--:B------:R-:W-:Y:S01]  /*9ca0*/  IMAD R77, R85, R79.reuse, RZ ;  /* 0x0000004f554d7224 */ /* 0x080fe200078e02ff */
[----:B------:R-:W-:Y:S01]  /*9cb0*/  ISETP.LT.AND P1, PT, R70, UR15, !P0 ;  /* 0x0000000f46007c0c */ /* 0x000fe2000c721270 */
[-C--:B------:R-:W-:Y:S02]  /*9cc0*/  IMAD R81, R88, R79.reuse, RZ ;  /* 0x0000004f58517224 */ /* 0x080fe400078e02ff */
[----:B0-----:R-:W-:Y:S02]  /*9cd0*/  IMAD.SHL.U32 R68, R71, 0x8, RZ ;  /* 0x0000000847447824 */ /* 0x001fe400078e00ff */
[----:B------:R-:W-:Y:S01]  /*9ce0*/  IMAD R71, R70, R79, RZ ;  /* 0x0000004f46477224 */ /* 0x000fe200078e02ff */
[----:B------:R-:W-:-:S02]  /*9cf0*/  F2FP.BF16.F32.PACK_AB R70, R15, R13 ;  /* 0x0000000d0f46723e */ /* 0x000fc400000010ff */
[----:B------:R-:W-:-:S05]  /*9d00*/  LOP3.LUT R68, R68, 0x300, RZ, 0xc0, !PT ;  /* 0x0000030044447812 */ /* 0x000fca00078ec0ff */
[----:B------:R-:W-:Y:S01]  /*9d10*/  IMAD.IADD R84, R68, 0x1, R73 ;  /* 0x0000000144547824 */ /* 0x000fe200078e0249 */
[----:B------:R-:W-:Y:S02]  /*9d20*/  LEA.HI.X.SX32 R73, R69, R0, 0x1, P6 ;  /* 0x0000000045497211 */ /* 0x000fe400030f0eff */
[----:B------:R-:W-:Y:S02]  /*9d30*/  LEA R74, P6, R71, R78, 0x1 ;  /* 0x0000004e474a7211 */ /* 0x000fe400078c08ff */
[----:B------:R-:W-:Y:S02]  /*9d40*/  F2FP.BF16.F32.PACK_AB R68, R7, R5 ;  /* 0x000000050744723e */ /* 0x000fe400000010ff */
[----:B------:R-:W-:Y:S02]  /*9d50*/  LEA.HI.X.SX32 R75, R71, R0, 0x1, P6 ;  /* 0x00000000474b7211 */ /* 0x000fe400030f0eff */
[----:B------:R-:W-:Y:S02]  /*9d60*/  F2FP.BF16.F32.PACK_AB R5, R10, R8 ;  /* 0x000000080a05723e */ /* 0x000fe400000010ff */
[----:B------:R-:W-:-:S02]  /*9d70*/  F2FP.BF16.F32.PACK_AB R69, R11, R9 ;  /* 0x000000090b45723e */ /* 0x000fc400000010ff */
[----:B------:R-:W-:Y:S02]  /*9d80*/  F2FP.BF16.F32.PACK_AB R7, R18, R16 ;  /* 0x000000101207723e */ /* 0x000fe400000010ff */
[----:B------:R-:W-:Y:S02]  /*9d90*/  F2FP.BF16.F32.PACK_AB R71, R19, R17 ;  /* 0x000000111347723e */ /* 0x000fe400000010ff */
[----:B------:R-:W-:Y:S01]  /*9da0*/  LEA R76, P6, R77, R78, 0x1 ;  /* 0x0000004e4d4c7211 */ /* 0x000fe200078c08ff */
[----:B-1----:R-:W-:Y:S01]  /*9db0*/  STS.128 [R84], R4 ;  /* 0x0000000454007388 */ /* 0x002fe20000000c00 */
[----:B------:R-:W-:-:S03]  /*9dc0*/  F2FP.BF16.F32.PACK_AB R8, R23, R21 ;  /* 0x000000151708723e */ /* 0x000fc600000010ff */
[----:B------:R-:W-:Y:S01]  /*9dd0*/  STS.128 [R84+0x400], R68 ;  /* 0x0004004454007388 */ /* 0x000fe20000000c00 */
[----:B------:R-:W-:Y:S02]  /*9de0*/  F2FP.BF16.F32.PACK_AB R9, R27, R25 ;  /* 0x000000191b09723e */ /* 0x000fe400000010ff */
[----:B------:R-:W-:Y:S01]  /*9df0*/  F2FP.BF16.F32.PACK_AB R10, R31, R29 ;  /* 0x0000001d1f0a723e */ /* 0x000fe200000010ff */
[----:B------:R-:W-:Y:S01]  /*9e00*/  BAR.SYNC.DEFER_BLOCKING 0x0 ;  /* 0x0000000000007b1d */ /* 0x000fe20000010000 */
[----:B------:R-:W-:Y:S02]  /*9e10*/  F2FP.BF16.F32.PACK_AB R21, R26, R24 ;  /* 0x000000181a15723e */ /* 0x000fe400000010ff */
[----:B------:R-:W-:Y:S02]  /*9e20*/  F2FP.BF16.F32.PACK_AB R23, R34, R32 ;  /* 0x000000202217723e */ /* 0x000fe400000010ff */
[----:B------:R-:W-:Y:S02]  /*9e30*/  F2FP.BF16.F32.PACK_AB R11, R35, R33 ;  /* 0x00000021230b723e */ /* 0x000fe400000010ff */
[----:B------:R-:W-:-:S02]  /*9e40*/  LEA.HI.X.SX32 R77, R77, R0, 0x1, P6 ;  /* 0x000000004d4d7211 */ /* 0x000fc400030f0eff */
[----:B------:R-:W-:-:S04]  /*9e50*/  LEA R82, P6, R81, R78, 0x1 ;  /* 0x0000004e51527211 */ /* 0x000fc800078c08ff */
[----:B------:R-:W-:Y:S02]  /*9e60*/  LEA.HI.X.SX32 R83, R81, R0, 0x1, P6 ;  /* 0x0000000051537211 */ /* 0x000fe400030f0eff */
[----:B------:R-:W-:Y:S02]  /*9e70*/  ISETP.LT.AND P6, PT, R85, UR15, !P0 ;  /* 0x0000000f55007c0c */ /* 0x000fe4000c7c1270 */
[----:B------:R-:W2:Y:S04]  /*9e80*/  LDL.LU R85, [R1+0x70] ;  /* 0x0000700001557983 */ /* 0x000ea80000300800 */
[----:B------:R-:W3:Y:S04]  /*9e90*/  LDL.LU R81, [R1+0x6c] ;  /* 0x00006c0001517983 */ /* 0x000ee80000300800 */
[----:B------:R-:W0:Y:S04]  /*9ea0*/  LDS.128 R4, [R80+UR9] ;  /* 0x0000000950047984 */ /* 0x000e280008000c00 */
[----:B------:R-:W-:Y:S01]  /*9eb0*/  LDS.128 R24, [R80+UR9+0x800] ;  /* 0x0008000950187984 */ /* 0x000fe20008000c00 */
[----:B------:R-:W-:Y:S06]  /*9ec0*/  BAR.SYNC.DEFER_BLOCKING 0x0 ;  /* 0x0000000000007b1d */ /* 0x000fec0000010000 */
[----:B------:R-:W4:Y:S04]  /*9ed0*/  LDL.LU R35, [R1+0x68] ;  /* 0x0000680001237983 */ /* 0x000f280000300800 */
[----:B------:R-:W-:Y:S04]  /*9ee0*/  STS.128 [R84], R20 ;  /* 0x0000001454007388 */ /* 0x000fe80000000c00 */
[----:B------:R-:W-:Y:S01]  /*9ef0*/  STS.128 [R84+0x400], R8 ;  /* 0x0004000854007388 */ /* 0x000fe20000000c00 */
[----:B------:R-:W-:Y:S06]  /*9f00*/  BAR.SYNC.DEFER_BLOCKING 0x0 ;  /* 0x0000000000007b1d */ /* 0x000fec0000010000 */
[----:B------:R-:W1:Y:S04]  /*9f10*/  LDS.128 R20, [R80+UR9] ;  /* 0x0000000950147984 */ /* 0x000e680008000c00 */
[----:B------:R-:W-:Y:S01]  /*9f20*/  LDS.128 R8, [R80+UR9+0x800] ;  /* 0x0008000950087984 */ /* 0x000fe20008000c00 */
[----:B------:R-:W-:Y:S01]  /*9f30*/  BAR.SYNC.DEFER_BLOCKING 0x0 ;  /* 0x0000000000007b1d */ /* 0x000fe20000010000 */
[----:B------:R-:W-:-:S05]  /*9f40*/  F2FP.BF16.F32.PACK_AB R13, R43, R41 ;  /* 0x000000292b0d723e */ /* 0x000fca00000010ff */
[----:B------:R5:W-:Y:S04]  /*9f50*/  STS.128 [R84], R36 ;  /* 0x0000002454007388 */ /* 0x000be80000000c00 */
[----:B-----5:R-:W5:Y:S04]  /*9f60*/  LDL.LU R36, [R1+0x64] ;  /* 0x0000640001247983 */ /* 0x020f680000300800 */
[----:B------:R-:W5:Y:S04]  /*9f70*/  LDL.LU R41, [R1+0x60] ;  /* 0x0000600001297983 */ /* 0x000f680000300800 */
[----:B------:R-:W5:Y:S01]  /*9f80*/  LDL.LU R34, [R1+0x5c] ;  /* 0x00005c0001227983 */ /* 0x000f620000300800 */
[----:B------:R-:W-:-:S02]  /*9f90*/  F2FP.BF16.F32.PACK_AB R14, R47, R45 ;  /* 0x0000002d2f0e723e */ /* 0x000fc400000010ff */
[----:B------:R-:W-:Y:S02]  /*9fa0*/  F2FP.BF16.F32.PACK_AB R15, R51, R49 ;  /* 0x00000031330f723e */ /* 0x000fe400000010ff */
[----:B------:R-:W-:Y:S02]  /*9fb0*/  F2FP.BF16.F32.PACK_AB R52, R54, R52 ;  /* 0x000000343634723e */ /* 0x000fe400000010ff */
[----:B------:R-:W-:Y:S01]  /*9fc0*/  F2FP.BF16.F32.PACK_AB R16, R55, R53 ;  /* 0x000000353710723e */ /* 0x000fe200000010ff */
[----:B------:R-:W-:Y:S01]  /*9fd0*/  STS.128 [R84+0x400], R12 ;  /* 0x0004000c54007388 */ /* 0x000fe20000000c00 */
[----:B------:R-:W-:Y:S01]  /*9fe0*/  BAR.SYNC.DEFER_BLOCKING 0x0 ;  /* 0x0000000000007b1d */ /* 0x000fe20000010000 */
[----:B------:R-:W-:Y:S02]  /*9ff0*/  F2FP.BF16.F32.PACK_AB R53, R58, R56 ;  /* 0x000000383a35723e */ /* 0x000fe400000010ff */
[----:B------:R-:W-:Y:S02]  /*a000*/  F2FP.BF16.F32.PACK_AB R17, R59, R57 ;  /* 0x000000393b11723e */ /* 0x000fe400000010ff */
[----:B------:R-:W-:-:S02]  /*a010*/  F2FP.BF16.F32.PACK_AB R18, R63, R61 ;  /* 0x0000003d3f12723e */ /* 0x000fc400000010ff */
[----:B------:R-:W-:Y:S01]  /*a020*/  F2FP.BF16.F32.PACK_AB R19, R67, R65 ;  /* 0x000000414313723e */ /* 0x000fe200000010ff */
[----:B------:R-:W-:Y:S01]  /*a030*/  IMAD R33, R87, R79, RZ ;  /* 0x0000004f57217224 */ /* 0x000fe200078e02ff */
[----:B0-----:R-:W-:Y:S01]  /*a040*/  PRMT R32, R4, 0x7632, R32 ;  /* 0x0000763204207816 */ /* 0x001fe20000000020 */
[----:B------:R-:W5:Y:S04]  /*a050*/  LDL.LU R40, [R1+0x58] ;  /* 0x0000580001287983 */ /* 0x000f680000300800 */
[----:B------:R-:W0:Y:S04]  /*a060*/  LDS.128 R12, [R80+UR9] ;  /* 0x00000009500c7984 */ /* 0x000e280008000c00 */
[----:B------:R-:W-:Y:S01]  /*a070*/  LDS.128 R28, [R80+UR9+0x800] ;  /* 0x00080009501c7984 */ /* 0x000fe20008000c00 */
[----:B------:R-:W-:Y:S01]  /*a080*/  BAR.SYNC.DEFER_BLOCKING 0x0 ;  /* 0x0000000000007b1d */ /* 0x000fe20000010000 */
[----:B------:R-:W-:-:S02]  /*a090*/  F2FP.BF16.F32.PACK_AB R54, R62, R60 ;  /* 0x0000003c3e36723e */ /* 0x000fc400000010ff */
[----:B------:R-:W-:-:S05]  /*a0a0*/  F2FP.BF16.F32.PACK_AB R55, R66, R64 ;  /* 0x000000404237723e */ /* 0x000fca00000010ff */
[----:B------:R-:W-:Y:S04]  /*a0b0*/  STS.128 [R84], R52 ;  /* 0x0000003454007388 */ /* 0x000fe80000000c00 */
[----:B------:R1:W-:Y:S01]  /*a0c0*/  STS.128 [R84+0x400], R16 ;  /* 0x0004001054007388 */ /* 0x0003e20000000c00 */
[----:B------:R-:W-:Y:S01]  /*a0d0*/  BAR.SYNC.DEFER_BLOCKING 0x0 ;  /* 0x0000000000007b1d */ /* 0x000fe20000010000 */
[----:B------:R-:W-:Y:S01]  /*a0e0*/  PRMT R38, R5, 0x7632, R38 ;  /* 0x0000763205267816 */ /* 0x000fe20000000026 */
[----:B-1----:R-:W-:-:S04]  /*a0f0*/  IMAD R19, R86, R79, RZ ;  /* 0x0000004f56137224 */ /* 0x002fc800078e02ff */
[----:B------:R1:W-:Y:S01]  /*a100*/  @P5 STG.E.U16 desc[UR20][R2.64], R4 ;  /* 0x0000000402005986 */ /* 0x0003e2000c101514 */
[----:B------:R-:W-:-:S03]  /*a110*/  ISETP.LT.AND P5, PT, R88, UR15, !P0 ;  /* 0x0000000f58007c0c */ /* 0x000fc6000c7a1270 */
[----:B------:R0:W-:Y:S01]  /*a120*/  @P3 STG.E.U16 desc[UR20][R72.64], R32 ;  /* 0x0000002048003986 */ /* 0x0001e2000c101514 */
[----:B------:R-:W-:-:S03]  /*a130*/  ISETP.LT.AND P3, PT, R87, UR15, !P0 ;  /* 0x0000000f57007c0c */ /* 0x000fc6000c761270 */
[----:B------:R-:W-:Y:S01]  /*a140*/  @P1 STG.E.U16 desc[UR20][R74.64], R5 ;  /* 0x000000054a001986 */ /* 0x000fe2000c101514 */
[----:B------:R-:W-:-:S03]  /*a150*/  ISETP.LT.AND P1, PT, R86, UR15, !P0 ;  /* 0x0000000f56007c0c */ /* 0x000fc6000c721270 */
[----:B------:R0:W-:Y:S01]  /*a160*/  @P6 STG.E.U16 desc[UR20][R76.64], R38 ;  /* 0x000000264c006986 */ /* 0x0001e2000c101514 */
[----:B------:R-:W-:-:S04]  /*a170*/  LEA R16, P6, R33, R78, 0x1 ;  /* 0x0000004e21107211 */ /* 0x000fc800078c08ff */
[----:B------:R-:W-:Y:S02]  /*a180*/  LEA.HI.X.SX32 R17, R33, R0, 0x1, P6 ;  /* 0x0000000021117211 */ /* 0x000fe400030f0eff */
[C---:B-1----:R-:W-:Y:S02]  /*a190*/  LEA R2, P6, R19.reuse, R78, 0x1 ;  /* 0x0000004e13027211 */ /* 0x042fe400078c08ff */
[----:B0-----:R-:W-:Y:S02]  /*a1a0*/  PRMT R32, R6, 0x7632, R32 ;  /* 0x0000763206207816 */ /* 0x001fe40000000020 */
[----:B------:R-:W-:Y:S01]  /*a1b0*/  LEA.HI.X.SX32 R3, R19, R0, 0x1, P6 ;  /* 0x0000000013037211 */ /* 0x000fe200030f0eff */
[----:B------:R-:W5:Y:S04]  /*a1c0*/  LDL.LU R38, [R1+0x54] ;  /* 0x0000540001267983 */ /* 0x000f680000300800 */
[----:B------:R-:W-:Y:S04]  /*a1d0*/  @P5 STG.E.U16 desc[UR20][R82.64], R6 ;  /* 0x0000000652005986 */ /* 0x000fe8000c101514 */
[----:B------:R-:W-:Y:S04]  /*a1e0*/  @P3 STG.E.U16 desc[UR20][R16.64], R32 ;  /* 0x0000002010003986 */ /* 0x000fe8000c101514 */
[----:B------:R0:W-:Y:S04]  /*a1f0*/  @P1 STG.E.U16 desc[UR20][R2.64], R7 ;  /* 0x0000000702001986 */ /* 0x0001e8000c101514 */
[----:B------:R-:W5:Y:S01]  /*a200*/  LDL.LU R37, [R1+0x50] ;  /* 0x0000500001257983 */ /* 0x000f620000300800 */
[----:B0-----:R-:W-:Y:S01]  /*a210*/  PRMT R3, R7, 0x7632, R3 ;  /* 0x0000763207037816 */ /* 0x001fe20000000003 */
[----:B--2---:R-:W-:-:S02]  /*a220*/  IMAD R33, R85, R79, RZ ;  /* 0x0000004f55217224 */ /* 0x004fc400078e02ff */
[----:B---3--:R-:W-:-:S03]  /*a230*/  IMAD R19, R81, R79, RZ ;  /* 0x0000004f51137224 */ /* 0x008fc600078e02ff */
[-C--:B------:R-:W-:Y:S02]  /*a240*/  LEA R4, P6, R33, R78.reuse, 0x1 ;  /* 0x0000004e21047211 */ /* 0x080fe400078c08ff */
[----:B------:R-:W-:Y:S02]  /*a250*/  LEA R18, P1, R19, R78, 0x1 ;  /* 0x0000004e13127211 */ /* 0x000fe400078208ff */
[-C--:B------:R-:W-:Y:S02]  /*a260*/  LEA.HI.X.SX32 R5, R33, R0.reuse, 0x1, P6 ;  /* 0x0000000021057211 */ /* 0x080fe400030f0eff */
[----:B------:R-:W-:Y:S02]  /*a270*/  LEA.HI.X.SX32 R19, R19, R0, 0x1, P1 ;  /* 0x0000000013137211 */ /* 0x000fe400008f0eff */
[----:B------:R-:W-:Y:S02]  /*a280*/  ISETP.LT.AND P5, PT, R85, UR15, !P0 ;  /* 0x0000000f55007c0c */ /* 0x000fe4000c7a1270 */
[----:B------:R-:W-:-:S02]  /*a290*/  ISETP.LT.AND P3, PT, R81, UR15, !P0 ;  /* 0x0000000f51007c0c */ /* 0x000fc4000c761270 */
[C---:B----4-:R-:W-:Y:S01]  /*a2a0*/  ISETP.LT.AND P6, PT, R35.reuse, UR15, !P0 ;  /* 0x0000000f23007c0c */ /* 0x050fe2000c7c1270 */
[----:B------:R-:W-:-:S08]  /*a2b0*/  IMAD R33, R35, R79, RZ ;  /* 0x0000004f23217224 */ /* 0x000fd000078e02ff */
[----:B------:R0:W-:Y:S01]  /*a2c0*/  @P5 STG.E.U16 desc[UR20][R4.64], R3 ;  /* 0x0000000304005986 */ /* 0x0001e2000c101514 */
[----:B------:R-:W-:-:S03]  /*a2d0*/  LEA R16, P5, R33, R78, 0x1 ;  /* 0x0000004e21107211 */ /* 0x000fc600078a08ff */
[----:B------:R1:W-:Y:S01]  /*a2e0*/  @P3 STG.E.U16 desc[UR20][R18.64], R20 ;  /* 0x0000001412003986 */ /* 0x0003e2000c101514 */
[----:B------:R-:W-:Y:S01]  /*a2f0*/  LEA.HI.X.SX32 R17, R33, R0, 0x1, P5 ;  /* 0x0000000021117211 */ /* 0x000fe200028f0eff */
[CC--:B-----5:R-:W-:Y:S01]  /*a300*/  IMAD R35, R36.reuse, R79.reuse, RZ ;  /* 0x0000004f24237224 */ /* 0x0e0fe200078e02ff */
[----:B------:R-:W-:Y:S02]  /*a310*/  ISETP.LT.AND P1, PT, R36, UR15, !P0 ;  /* 0x0000000f24007c0c */ /* 0x000fe4000c721270 */
[----:B------:R-:W2:Y:S04]  /*a320*/  LDL.LU R36, [R1+0x4c] ;  /* 0x00004c0001247983 */ /* 0x000ea80000300800 */
[----:B------:R-:W3:Y:S01]  /*a330*/  LDL.LU R32, [R1+0x48] ;  /* 0x0000480001207983 */ /* 0x000ee20000300800 */
[----:B------:R-:W-:Y:S01]  /*a340*/  LEA R2, P3, R35, R78, 0x1 ;  /* 0x0000004e23027211 */ /* 0x000fe200078608ff */
[----:B------:R-:W-:-:S03]  /*a350*/  IMAD R33, R34, R79, RZ ;  /* 0x0000004f22217224 */ /* 0x000fc600078e02ff */
[----:B0-----:R-:W-:Y:S02]  /*a360*/  LEA.HI.X.SX32 R3, R35, R0, 0x1, P3 ;  /* 0x0000000023037211 */ /* 0x001fe400018f0eff */
[----:B------:R-:W-:Y:S02]  /*a370*/  ISETP.LT.AND P3, PT, R34, UR15, !P0 ;  /* 0x0000000f22007c0c */ /* 0x000fe4000c761270 */
[----:B------:R-:W4:Y:S01]  /*a380*/  LDL.LU R34, [R1+0x44] ;  /* 0x0000440001227983 */ /* 0x000f220000300800 */
[----:B------:R-:W-:Y:S01]  /*a390*/  PRMT R5, R20, 0x7632, R5 ;  /* 0x0000763214057816 */ /* 0x000fe20000000005 */
[C---:B------:R-:W-:Y:S01]  /*a3a0*/  IMAD R7, R41.reuse, R79, RZ ;  /* 0x0000004f29077224 */ /* 0x040fe200078e02ff */
[----:B------:R-:W-:Y:S01]  /*a3b0*/  ISETP.LT.AND P5, PT, R41, UR15, !P0 ;  /* 0x0000000f29007c0c */ /* 0x000fe2000c7a1270 */
[----:B-1----:R-:W5:Y:S04]  /*a3c0*/  LDL.LU R20, [R1+0x40] ;  /* 0x0000400001147983 */ /* 0x002f680000300800 */
[----:B------:R0:W-:Y:S01]  /*a3d0*/  @P6 STG.E.U16 desc[UR20][R16.64], R5 ;  /* 0x0000000510006986 */ /* 0x0001e2000c101514 */
[----:B------:R-:W-:-:S03]  /*a3e0*/  LEA R4, P6, R7, R78, 0x1 ;  /* 0x0000004e07047211 */ /* 0x000fc600078c08ff */
[----:B------:R1:W-:Y:S01]  /*a3f0*/  @P1 STG.E.U16 desc[UR20][R2.64], R21 ;  /* 0x0000001502001986 */ /* 0x0003e2000c101514 */
[----:B------:R-:W-:Y:S01]  /*a400*/  LEA R6, P1, R33, R78, 0x1 ;  /* 0x0000004e21067211 */ /* 0x000fe200078208ff */
[C---:B------:R-:W-:Y:S02]  /*a410*/  IMAD R19, R40.reuse, R79, RZ ;  /* 0x0000004f28137224 */ /* 0x040fe400078e02ff */
[----:B------:R-:W5:Y:S01]  /*a420*/  LDL.LU R18, [R1+0x3c] ;  /* 0x00003c0001127983 */ /* 0x000f620000300800 */
[-C--:B0-----:R-:W-:Y:S02]  /*a430*/  LEA.HI.X.SX32 R5, R7, R0.reuse, 0x1, P6 ;  /* 0x0000000007057211 */ /* 0x081fe400030f0eff */
[----:B------:R-:W-:Y:S02]  /*a440*/  ISETP.LT.AND P6, PT, R40, UR15, !P0 ;  /* 0x0000000f28007c0c */ /* 0x000fe4000c7c1270 */
[----:B-1----:R-:W-:Y:S02]  /*a450*/  PRMT R3, R21, 0x7632, R3 ;  /* 0x0000763215037816 */ /* 0x002fe40000000003 */
[----:B------:R-:W-:-:S03]  /*a460*/  LEA.HI.X.SX32 R7, R33, R0, 0x1, P1 ;  /* 0x0000000021077211 */ /* 0x000fc600008f0eff */
[----:B------:R0:W-:Y:S01]  /*a470*/  @P5 STG.E.U16 desc[UR20][R4.64], R3 ;  /* 0x0000000304005986 */ /* 0x0001e2000c101514 */
[----:B------:R-:W-:-:S03]  /*a480*/  LEA R16, P5, R19, R78, 0x1 ;  /* 0x0000004e13107211 */ /* 0x000fc600078a08ff */
[----:B------:R1:W-:Y:S01]  /*a490*/  @P3 STG.E.U16 desc[UR20][R6.64], R22 ;  /* 0x0000001606003986 */ /* 0x0003e2000c101514 */
[----:B------:R-:W-:Y:S02]  /*a4a0*/  LEA.HI.X.SX32 R17, R19, R0, 0x1, P5 ;  /* 0x0000000013117211 */ /* 0x000fe400028f0eff */
[----:B0-----:R-:W-:-:S05]  /*a4b0*/  PRMT R5, R22, 0x7632, R5 ;  /* 0x0000763216057816 */ /* 0x001fca0000000005 */
[----:B------:R0:W-:Y:S01]  /*a4c0*/  @P6 STG.E.U16 desc[UR20][R16.64], R5 ;  /* 0x0000000510006986 */ /* 0x0001e2000c101514 */
[----:B-1----:R-:W-:Y:S01]  /*a4d0*/  PRMT R22, R12, 0x7632, R22 ;  /* 0x000076320c167816 */ /* 0x002fe20000000016 */
[C---:B------:R-:W-:Y:S01]  /*a4e0*/  IMAD R33, R38.reuse, R79, RZ ;  /* 0x0000004f26217224 */ /* 0x040fe200078e02ff */
[----:B------:R-:W-:-:S04]  /*a4f0*/  ISETP.LT.AND P1, PT, R38, UR15, !P0 ;  /* 0x0000000f26007c0c */ /* 0x000fc8000c721270 */
[----:B------:R-:W-:-:S04]  /*a500*/  LEA R2, P3, R33, R78, 0x1 ;  /* 0x0000004e21027211 */ /* 0x000fc800078608ff */
[----:B------:R-:W-:Y:S02]  /*a510*/  LEA.HI.X.SX32 R3, R33, R0, 0x1, P3 ;  /* 0x0000000021037211 */ /* 0x000fe400018f0eff */
[----:B------:R-:W5:Y:S01]  /*a520*/  LDL.LU R33, [R1+0x38] ;  /* 0x0000380001217983 */ /* 0x000f620000300800 */
[C---:B------:R-:W-:Y:S01]  /*a530*/  IMAD R19, R37.reuse, R79, RZ ;  /* 0x0000004f25137224 */ /* 0x040fe200078e02ff */
[----:B------:R-:W-:-:S04]  /*a540*/  ISETP.LT.AND P5, PT, R37, UR15, !P0 ;  /* 0x0000000f25007c0c */ /* 0x000fc8000c7a1270 */
[C---:B------:R-:W-:Y:S01]  /*a550*/  LEA R4, P6, R19.reuse, R78, 0x1 ;  /* 0x0000004e13047211 */ /* 0x040fe200078c08ff */
[----:B------:R1:W-:Y:S03]  /*a560*/  @P1 STG.E.U16 desc[UR20][R2.64], R23 ;  /* 0x0000001702001986 */ /* 0x0003e6000c101514 */
[----:B0-----:R-:W-:Y:S02]  /*a570*/  LEA.HI.X.SX32 R5, R19, R0, 0x1, P6 ;  /* 0x0000000013057211 */ /* 0x001fe400030f0eff */
[----:B-1----:R-:W-:-:S05]  /*a580*/  PRMT R3, R23, 0x7632, R3 ;  /* 0x0000763217037816 */ /* 0x002fca0000000003 */
[----:B------:R-:W-:Y:S01]  /*a590*/  @P5 STG.E.U16 desc[UR20][R4.64], R3 ;  /* 0x0000000304005986 */ /* 0x000fe2000c101514 */
[CC--:B--2---:R-:W-:Y:S01]  /*a5a0*/  IMAD R21, R36.reuse, R79.reuse, RZ ;  /* 0x0000004f24157224 */ /* 0x0c4fe200078e02ff */
[----:B------:R-:W-:Y:S02]  /*a5b0*/  ISETP.LT.AND P3, PT, R36, UR15, !P0 ;  /* 0x0000000f24007c0c */ /* 0x000fe4000c761270 */
[C---:B---3--:R-:W-:Y:S01]  /*a5c0*/  ISETP.LT.AND P6, PT, R32.reuse, UR15, !P0 ;  /* 0x0000000f20007c0c */ /* 0x048fe2000c7c1270 */
[-C--:B------:R-:W-:Y:S01]  /*a5d0*/  IMAD R19, R32, R79.reuse, RZ ;  /* 0x0000004f20137224 */ /* 0x080fe200078e02ff */
[C---:B------:R-:W-:Y:S01]  /*a5e0*/  LEA R6, P1, R21.reuse, R78, 0x1 ;  /* 0x0000004e15067211 */ /* 0x040fe200078208ff */
[----:B------:R-:W2:Y:S03]  /*a5f0*/  LDL.LU R32, [R1+0x34] ;  /* 0x0000340001207983 */ /* 0x000ea60000300800 */
[----:B------:R-:W-:Y:S01]  /*a600*/  LEA.HI.X.SX32 R7, R21, R0, 0x1, P1 ;  /* 0x0000000015077211 */ /* 0x000fe200008f0eff */
[----:B------:R-:W3:Y:S04]  /*a610*/  LDL.LU R35, [R1+0x30] ;  /* 0x0000300001237983 */ /* 0x000ee80000300800 */
[----:B------:R0:W-:Y:S01]  /*a620*/  @P3 STG.E.U16 desc[UR20][R6.64], R12 ;  /* 0x0000000c06003986 */ /* 0x0001e2000c101514 */
[C---:B----4-:R-:W-:Y:S01]  /*a630*/  IMAD R21, R34.reuse, R79, RZ ;  /* 0x0000004f22157224 */ /* 0x050fe200078e02ff */
[----:B------:R-:W-:-:S02]  /*a640*/  ISETP.LT.AND P1, PT, R34, UR15, !P0 ;  /* 0x0000000f22007c0c */ /* 0x000fc4000c721270 */
[-C--:B------:R-:W-:Y:S01]  /*a650*/  LEA R16, P5, R19, R78.reuse, 0x1 ;  /* 0x0000004e13107211 */ /* 0x080fe200078a08ff */
[----:B------:R-:W1:Y:S04]  /*a660*/  LDS.128 R4, [R80+UR9] ;  /* 0x0000000950047984 */ /* 0x000e680008000c00 */
[----:B0-----:R-:W4:Y:S04]  /*a670*/  LDL.LU R12, [R1+0x2c] ;  /* 0x00002c00010c7983 */ /* 0x001f280000300800 */
[----:B------:R-:W4:Y:S04]  /*a680*/  LDL.LU R37, [R1+0x28] ;  /* 0x0000280001257983 */ /* 0x000f280000300800 */
[----:B------:R-:W4:Y:S01]  /*a690*/  LDL.LU R34, [R1+0x24] ;  /* 0x0000240001227983 */ /* 0x000f220000300800 */
[----:B------:R-:W-:-:S02]  /*a6a0*/  LEA R2, P3, R21, R78, 0x1 ;  /* 0x0000004e15027211 */ /* 0x000fc400078608ff */
[-C--:B------:R-:W-:Y:S01]  /*a6b0*/  LEA.HI.X.SX32 R17, R19, R0.reuse, 0x1, P5 ;  /* 0x0000000013117211 */ /* 0x080fe200028f0eff */
[CC--:B-----5:R-:W-:Y:S01]  /*a6c0*/  IMAD R19, R20.reuse, R79.reuse, RZ ;  /* 0x0000004f14137224 */ /* 0x0e0fe200078e02ff */
[----:B------:R-:W-:Y:S01]  /*a6d0*/  ISETP.LT.AND P5, PT, R20, UR15, !P0 ;  /* 0x0000000f14007c0c */ /* 0x000fe2000c7a1270 */
[----:B------:R-:W5:Y:S01]  /*a6e0*/  LDL.LU R36, [R1+0x20] ;  /* 0x0000200001247983 */ /* 0x000f620000300800 */
[----:B------:R-:W-:Y:S01]  /*a6f0*/  LEA.HI.X.SX32 R3, R21, R0, 0x1, P3 ;  /* 0x0000000015037211 */ /* 0x000fe200018f0eff */
[C---:B------:R-:W-:Y:S01]  /*a700*/  IMAD R21, R18.reuse, R79, RZ ;  /* 0x0000004f12157224 */ /* 0x040fe200078e02ff */
[----:B------:R-:W-:Y:S01]  /*a710*/  ISETP.LT.AND P3, PT, R18, UR15, !P0 ;  /* 0x0000000f12007c0c */ /* 0x000fe2000c761270 */
[----:B------:R-:W-:Y:S01]  /*a720*/  @P6 STG.E.U16 desc[UR20][R16.64], R22 ;  /* 0x0000001610006986 */ /* 0x000fe2000c101514 */
[----:B------:R-:W-:-:S03]  /*a730*/  LEA R18, P6, R19, R78, 0x1 ;  /* 0x0000004e13127211 */ /* 0x000fc600078c08ff */
[----:B------:R0:W-:Y:S01]  /*a740*/  @P1 STG.E.U16 desc[UR20][R2.64], R13 ;  /* 0x0000000d02001986 */ /* 0x0001e2000c101514 */
[----:B------:R-:W-:Y:S02]  /*a750*/  LEA R20, P1, R21, R78, 0x1 ;  /* 0x0000004e15147211 */ /* 0x000fe400078208ff */
[-C--:B------:R-:W-:Y:S01]  /*a760*/  LEA.HI.X.SX32 R19, R19, R0.reuse, 0x1, P6 ;  /* 0x0000000013137211 */ /* 0x080fe200030f0eff */
[----:B------:R-:W1:Y:S01]  /*a770*/  LDS.128 R80, [R80+UR9+0x800] ;  /* 0x0008000950507984 */ /* 0x000e620008000c00 */
[----:B------:R-:W-:Y:S02]  /*a780*/  LEA.HI.X.SX32 R21, R21, R0, 0x1, P1 ;  /* 0x0000000015157211 */ /* 0x000fe400008f0eff */
[----:B0-----:R-:W-:-:S05]  /*a790*/  PRMT R3, R13, 0x7632, R3 ;  /* 0x000076320d037816 */ /* 0x001fca0000000003 */
[----:B------:R0:W-:Y:S04]  /*a7a0*/  @P5 STG.E.U16 desc[UR20][R18.64], R3 ;  /* 0x0000000312005986 */ /* 0x0001e8000c101514 */
[----:B------:R0:W-:Y:S01]  /*a7b0*/  @P3 STG.E.U16 desc[UR20][R20.64], R14 ;  /* 0x0000000e14003986 */ /* 0x0001e2000c101514 */
[----:B------:R-:W-:Y:S01]  /*a7c0*/  PRMT R22, R14, 0x7632, R22 ;  /* 0x000076320e167816 */ /* 0x000fe20000000016 */
[C---:B------:R-:W-:Y:S01]  /*a7d0*/  IMAD R23, R33.reuse, R79, RZ ;  /* 0x0000004f21177224 */ /* 0x040fe200078e02ff */
[----:B------:R-:W-:-:S04]  /*a7e0*/  ISETP.LT.AND P6, PT, R33, UR15, !P0 ;  /* 0x0000000f21007c0c */ /* 0x000fc8000c7c1270 */
[----:B------:R-:W-:-:S04]  /*a7f0*/  LEA R16, P5, R23, R78, 0x1 ;  /* 0x0000004e17107211 */ /* 0x000fc800078a08ff */
[----:B------:R-:W-:-:S05]  /*a800*/  LEA.HI.X.SX32 R17, R23, R0, 0x1, P5 ;  /* 0x0000000017117211 */ /* 0x000fca00028f0eff */
[----:B------:R0:W-:Y:S01]  /*a810*/  @P6 STG.E.U16 desc[UR20][R16.64], R22 ;  /* 0x0000001610006986 */ /* 0x0001e2000c101514 */
[CC--:B--2---:R-:W-:Y:S01]  /*a820*/  IMAD R33, R32.reuse, R79.reuse, RZ ;  /* 0x0000004f20217224 */ /* 0x0c4fe200078e02ff */
[----:B------:R-:W-:Y:S02]  /*a830*/  ISETP.LT.AND P1, PT, R32, UR15, !P0 ;  /* 0x0000000f20007c0c */ /* 0x000fe4000c721270 */
[----:B------:R-:W2:Y:S02]  /*a840*/  LDL.LU R32, [R1+0x1c] ;  /* 0x00001c0001207983 */ /* 0x000ea40000300800 */
[----:B------:R-:W-:Y:S01]  /*a850*/  LEA R2, P3, R33, R78, 0x1 ;  /* 0x0000004e21027211 */ /* 0x000fe200078608ff */
[CC--:B---3--:R-:W-:Y:S01]  /*a860*/  IMAD R13, R35.reuse, R79.reuse, RZ ;  /* 0x0000004f230d7224 */ /* 0x0c8fe200078e02ff */
[----:B------:R-:W-:Y:S02]  /*a870*/  ISETP.LT.AND P5, PT, R35, UR15, !P0 ;  /* 0x0000000f23007c0c */ /* 0x000fe4000c7a1270 */
[----:B0-----:R-:W-:Y:S01]  /*a880*/  LEA.HI.X.SX32 R3, R33, R0, 0x1, P3 ;  /* 0x0000000021037211 */ /* 0x001fe200018f0eff */
[----:B------:R-:W3:Y:S04]  /*a890*/  LDL.LU R35, [R1+0x18] ;  /* 0x0000180001237983 */ /* 0x000ee80000300800 */
[----:B------:R-:W3:Y:S01]  /*a8a0*/  LDL.LU R20, [R1+0x14] ;  /* 0x0000140001147983 */ /* 0x000ee20000300800 */
[----:B----4-:R-:W-:-:S03]  /*a8b0*/  IMAD R19, R12, R79, RZ ;  /* 0x0000004f0c137224 */ /* 0x010fc600078e02ff */
[----:B------:R0:W-:Y:S02]  /*a8c0*/  @P1 STG.E.U16 desc[UR20][R2.64], R15 ;  /* 0x0000000f02001986 */ /* 0x0001e4000c101514 */
[----:B------:R-:W-:Y:S01]  /*a8d0*/  LEA R18, P1, R19, R78, 0x1 ;  /* 0x0000004e13127211 */ /* 0x000fe200078208ff */
[----:B------:R-:W-:-:S03]  /*a8e0*/  IMAD R23, R34, R79, RZ ;  /* 0x0000004f22177224 */ /* 0x000fc600078e02ff */
[----:B------:R-:W-:Y:S02]  /*a8f0*/  LEA.HI.X.SX32 R19, R19, R0, 0x1, P1 ;  /* 0x0000000013137211 */ /* 0x000fe400008f0eff */
[----:B------:R-:W-:Y:S02]  /*a900*/  ISETP.LT.AND P1, PT, R34, UR15, !P0 ;  /* 0x0000000f22007c0c */ /* 0x000fe4000c721270 */
[----:B------:R-:W4:Y:S04]  /*a910*/  LDL.LU R34, [R1+0x10] ;  /* 0x0000100001227983 */ /* 0x000f280000300800 */
[----:B------:R-:W4:Y:S01]  /*a920*/  LDL.LU R22, [R1+0xc] ;  /* 0x00000c0001167983 */ /* 0x000f220000300800 */
[----:B------:R-:W-:Y:S02]  /*a930*/  ISETP.LT.AND P3, PT, R12, UR15, !P0 ;  /* 0x0000000f0c007c0c */ /* 0x000fe4000c761270 */
[----:B------:R-:W-:Y:S01]  /*a940*/  LEA R12, P6, R13, R78, 0x1 ;  /* 0x0000004e0d0c7211 */ /* 0x000fe200078c08ff */
[----:B------:R-:W-:Y:S01]  /*a950*/  IMAD R21, R37, R79, RZ ;  /* 0x0000004f25157224 */ /* 0x000fe200078e02ff */
[----:B0-----:R-:W-:Y:S01]  /*a960*/  PRMT R3, R15, 0x7632, R3 ;  /* 0x000076320f037816 */ /* 0x001fe20000000003 */
[----:B------:R-:W4:Y:S01]  /*a970*/  LDL.LU R33, [R1+0x100] ;  /* 0x0001000001217983 */ /* 0x000f220000300800 */
[----:B------:R-:W-:-:S02]  /*a980*/  LEA.HI.X.SX32 R13, R13, R0, 0x1, P6 ;  /* 0x000000000d0d7211 */ /* 0x000fc400030f0eff */
[----:B------:R-:W-:-:S03]  /*a990*/  ISETP.LT.AND P6, PT, R37, UR15, !P0 ;  /* 0x0000000f25007c0c */ /* 0x000fc6000c7c1270 */
[----:B------:R0:W-:Y:S01]  /*a9a0*/  @P5 STG.E.U16 desc[UR20][R12.64], R3 ;  /* 0x000000030c005986 */ /* 0x0001e2000c101514 */
[----:B------:R-:W-:-:S03]  /*a9b0*/  LEA R16, P5, R21, R78, 0x1 ;  /* 0x0000004e15107211 */ /* 0x000fc600078a08ff */
[----:B-1----:R-:W-:Y:S01]  /*a9c0*/  @P3 STG.E.U16 desc[UR20][R18.64], R4 ;  /* 0x0000000412003986 */ /* 0x002fe2000c101514 */
[----:B------:R-:W-:Y:S01]  /*a9d0*/  LEA R2, P3, R23, R78, 0x1 ;  /* 0x0000004e17027211 */ /* 0x000fe200078608ff */
[C---:B-----5:R-:W-:Y:S01]  /*a9e0*/  IMAD R15, R36.reuse, R79, RZ ;  /* 0x0000004f240f7224 */ /* 0x060fe200078e02ff */
[-C--:B------:R-:W-:Y:S02]  /*a9f0*/  LEA.HI.X.SX32 R17, R21, R0.reuse, 0x1, P5 ;  /* 0x0000000015117211 */ /* 0x080fe400028f0eff */
[----:B------:R-:W-:Y:S02]  /*aa00*/  ISETP.LT.AND P5, PT, R36, UR15, !P0 ;  /* 0x0000000f24007c0c */ /* 0x000fe4000c7a1270 */
[----:B0-----:R-:W-:Y:S02]  /*aa10*/  PRMT R13, R4, 0x7632, R13 ;  /* 0x00007632040d7816 */ /* 0x001fe4000000000d */
[----:B------:R-:W-:-:S03]  /*aa20*/  LEA.HI.X.SX32 R3, R23, R0, 0x1, P3 ;  /* 0x0000000017037211 */ /* 0x000fc600018f0eff */
[----:B------:R0:W-:Y:S01]  /*aa30*/  @P6 STG.E.U16 desc[UR20][R16.64], R13 ;  /* 0x0000000d10006986 */ /* 0x0001e2000c101514 */
[----:B------:R-:W-:-:S03]  /*aa40*/  LEA R12, P6, R15, R78, 0x1 ;  /* 0x0000004e0f0c7211 */ /* 0x000fc600078c08ff */
[----:B------:R1:W-:Y:S01]  /*aa50*/  @P1 STG.E.U16 desc[UR20][R2.64], R5 ;  /* 0x0000000502001986 */ /* 0x0003e2000c101514 */
[----:B0-----:R-:W-:Y:S02]  /*aa60*/  LEA.HI.X.SX32 R13, R15, R0, 0x1, P6 ;  /* 0x000000000f0d7211 */ /* 0x001fe400030f0eff */
[----:B-1----:R-:W-:-:S05]  /*aa70*/  PRMT R3, R5, 0x7632, R3 ;  /* 0x0000763205037816 */ /* 0x002fca0000000003 */
[----:B------:R0:W-:Y:S01]  /*aa80*/  @P5 STG.E.U16 desc[UR20][R12.64], R3 ;  /* 0x000000030c005986 */ /* 0x0001e2000c101514 */
[----:B------:R-:W-:Y:S01]  /*aa90*/  PRMT R18, R6, 0x7632, R18 ;  /* 0x0000763206127816 */ /* 0x000fe20000000012 */
[CC--:B--2---:R-:W-:Y:S01]  /*aaa0*/  IMAD R21, R32.reuse, R79.reuse, RZ ;  /* 0x0000004f20157224 */ /* 0x0c4fe200078e02ff */
[----:B------:R-:W-:Y:S02]  /*aab0*/  ISETP.LT.AND P3, PT, R32, UR15, !P0 ;  /* 0x0000000f20007c0c */ /* 0x000fe4000c761270 */
[----:B------:R-:W2:Y:S02]  /*aac0*/  LDL.LU R32, [R1+0xfc] ;  /* 0x0000fc0001207983 */ /* 0x000ea40000300800 */
[----:B------:R-:W-:Y:S01]  /*aad0*/  LEA R14, P1, R21, R78, 0x1 ;  /* 0x0000004e150e7211 */ /* 0x000fe200078208ff */
[CC--:B---3--:R-:W-:Y:S01]  /*aae0*/  IMAD R19, R35.reuse, R79.reuse, RZ ;  /* 0x0000004f23137224 */ /* 0x0c8fe200078e02ff */
[----:B------:R-:W-:Y:S01]  /*aaf0*/  ISETP.LT.AND P6, PT, R35, UR15, !P0 ;  /* 0x0000000f23007c0c */ /* 0x000fe2000c7c1270 */
[----:B------:R-:W3:Y:S01]  /*ab00*/  LDL.LU R23, [R1+0xf8] ;  /* 0x0000f80001177983 */ /* 0x000ee20000300800 */
[----:B------:R-:W-:Y:S01]  /*ab10*/  LEA.HI.X.SX32 R15, R21, R0, 0x1, P1 ;  /* 0x00000000150f7211 */ /* 0x000fe200008f0eff */
[----:B------:R-:W-:Y:S01]  /*ab20*/  IMAD R21, R20, R79, RZ ;  /* 0x0000004f14157224 */ /* 0x000fe200078e02ff */
[----:B------:R-:W-:-:S03]  /*ab30*/  LEA R16, P5, R19, R78, 0x1 ;  /* 0x0000004e13107211 */ /* 0x000fc600078a08ff */
[----:B------:R-:W-:Y:S01]  /*ab40*/  @P3 STG.E.U16 desc[UR20][R14.64], R6 ;  /* 0x000000060e003986 */ /* 0x000fe2000c101514 */
[----:B------:R-:W-:Y:S02]  /*ab50*/  LEA R2, P3, R21, R78, 0x1 ;  /* 0x0000004e15027211 */ /* 0x000fe400078608ff */
[-C--:B------:R-:W-:Y:S02]  /*ab60*/  LEA.HI.X.SX32 R17, R19, R0.reuse, 0x1, P5 ;  /* 0x0000000013117211 */ /* 0x080fe400028f0eff */
[----:B------:R-:W-:Y:S02]  /*ab70*/  ISETP.LT.AND P1, PT, R20, UR15, !P0 ;  /* 0x0000000f14007c0c */ /* 0x000fe4000c721270 */
[----:B------:R-:W5:Y:S01]  /*ab80*/  LDL.LU R20, [R1+0xf4] ;  /* 0x0000f40001147983 */ /* 0x000f620000300800 */
[----:B0-----:R-:W-:-:S03]  /*ab90*/  LEA.HI.X.SX32 R3, R21, R0, 0x1, P3 ;  /* 0x0000000015037211 */ /* 0x001fc600018f0eff */
[----:B------:R0:W-:Y:S01]  /*aba0*/  @P6 STG.E.U16 desc[UR20][R16.64], R18 ;  /* 0x0000001210006986 */ /* 0x0001e2000c101514 */
[CC--:B----4-:R-:W-:Y:S01]  /*abb0*/  IMAD R13, R22.reuse, R79.reuse, RZ ;  /* 0x0000004f160d7224 */ /* 0x0d0fe200078e02ff */
[----:B------:R-:W-:Y:S02]  /*abc0*/  ISETP.LT.AND P3, PT, R22, UR15, !P0 ;  /* 0x0000000f16007c0c */ /* 0x000fe4000c761270 */
[----:B------:R-:W4:Y:S04]  /*abd0*/  LDL.LU R22, [R1+0xf0] ;  /* 0x0000f00001167983 */ /* 0x000f280000300800 */
[----:B0-----:R-:W2:Y:S01]  /*abe0*/  LDL.LU R16, [R1+0xec] ;  /* 0x0000ec0001107983 */ /* 0x001ea20000300800 */
[C---:B------:R-:W-:Y:S01]  /*abf0*/  IMAD R5, R34.reuse, R79, RZ ;  /* 0x0000004f22057224 */ /* 0x040fe200078e02ff */
[----:B------:R-:W-:-:S02]  /*ac00*/  ISETP.LT.AND P5, PT, R34, UR15, !P0 ;  /* 0x0000000f22007c0c */ /* 0x000fc4000c7a1270 */
[----:B------:R0:W-:Y:S02]  /*ac10*/  @P1 STG.E.U16 desc[UR20][R2.64], R7 ;  /* 0x0000000702001986 */ /* 0x0001e4000c101514 */
[----:B------:R-:W-:Y:S01]  /*ac20*/  LEA R4, P6, R5, R78, 0x1 ;  /* 0x0000004e05047211 */ /* 0x000fe200078c08ff */
[----:B------:R-:W-:Y:S01]  /*ac30*/  IMAD R15, R79, 0x2, R13 ;  /* 0x000000024f0f7824 */ /* 0x000fe200078e020d */
[----:B------:R-:W3:Y:S02]  /*ac40*/  LDL.LU R21, [R1+0xe8] ;  /* 0x0000e80001157983 */ /* 0x000ee40000300800 */
[----:B------:R-:W-:Y:S02]  /*ac50*/  LEA.HI.X.SX32 R5, R5, R0, 0x1, P6 ;  /* 0x0000000005057211 */ /* 0x000fe400030f0eff */
[----:B0-----:R-:W-:Y:S01]  /*ac60*/  PRMT R3, R7, 0x7632, R3 ;  /* 0x0000763207037816 */ /* 0x001fe20000000003 */
[----:B------:R-:W-:Y:S01]  /*ac70*/  IMAD R17, R79, 0x2, R15 ;  /* 0x000000024f117824 */ /* 0x000fe200078e020f */
[-C--:B------:R-:W-:Y:S01]  /*ac80*/  LEA R12, P1, R13, R78.reuse, 0x1 ;  /* 0x0000004e0d0c7211 */ /* 0x080fe200078208ff */
[----:B------:R-:W4:Y:S04]  /*ac90*/  LDL.LU R19, [R1+0xe4] ;  /* 0x0000e40001137983 */ /* 0x000f280000300800 */
[----:B------:R0:W-:Y:S01]  /*aca0*/  @P5 STG.E.U16 desc[UR20][R4.64], R3 ;  /* 0x0000000304005986 */ /* 0x0001e2000c101514 */
[----:B------:R-:W-:Y:S01]  /*acb0*/  LEA R14, P5, R15, R78, 0x1 ;  /* 0x0000004e0f0e7211 */ /* 0x000fe200078a08ff */
[----:B------:R-:W-:-:S03]  /*acc0*/  IMAD R7, R79, 0x2, R17 ;  /* 0x000000024f077824 */ /* 0x000fc600078e0211 */
[----:B------:R-:W-:Y:S02]  /*acd0*/  LEA.HI.X.SX32 R15, R15, R0, 0x1, P5 ;  /* 0x000000000f0f7211 */ /* 0x000fe400028f0eff */
[----:B------:R-:W-:Y:S02]  /*ace0*/  LEA R2, P5, R17, R78, 0x1 ;  /* 0x0000004e11027211 */ /* 0x000fe400078a08ff */
[-C--:B------:R-:W-:Y:S02]  /*acf0*/  LEA.HI.X.SX32 R13, R13, R0.reuse, 0x1, P1 ;  /* 0x000000000d0d7211 */ /* 0x080fe400008f0eff */
[----:B0-----:R-:W-:Y:S02]  /*ad00*/  PRMT R5, R24, 0x7632, R5 ;  /* 0x0000763218057816 */ /* 0x001fe40000000005 */
[----:B------:R-:W-:Y:S01]  /*ad10*/  LEA.HI.X.SX32 R3, R17, R0, 0x1, P5 ;  /* 0x0000000011037211 */ /* 0x000fe200028f0eff */
[----:B------:R-:W-:Y:S01]  /*ad20*/  IMAD R17, R79, 0x2, R7 ;  /* 0x000000024f117824 */ /* 0x000fe200078e0207 */
[C---:B------:R-:W-:Y:S01]  /*ad30*/  LEA R4, P5, R7.reuse, R78, 0x1 ;  /* 0x0000004e07047211 */ /* 0x040fe200078a08ff */
[----:B------:R-:W-:Y:S04]  /*ad40*/  @P3 STG.E.U16 desc[UR20][R12.64], R24 ;  /* 0x000000180c003986 */ /* 0x000fe8000c101514 */
[----:B------:R0:W-:Y:S02]  /*ad50*/  @P4 STG.E.U16 desc[UR20][R14.64], R5 ;  /* 0x000000050e004986 */ /* 0x0001e4000c101514 */
[----:B0-----:R-:W-:-:S02]  /*ad60*/  LEA.HI.X.SX32 R5, R7, R0, 0x1, P5 ;  /* 0x0000000007057211 */ /* 0x001fc400028f0eff */
[----:B------:R-:W-:-:S04]  /*ad70*/  LEA R6, P5, R17, R78, 0x1 ;  /* 0x0000004e11067211 */ /* 0x000fc800078a08ff */
[----:B------:R-:W-:Y:S02]  /*ad80*/  LEA.HI.X.SX32 R7, R17, R0, 0x1, P5 ;  /* 0x0000000011077211 */ /* 0x000fe400028f0eff */
[----:B-----5:R-:W-:Y:S02]  /*ad90*/  ISETP.LT.AND P4, PT, R20, UR15, !P0 ;  /* 0x0000000f14007c0c */ /* 0x020fe4000c781270 */
[----:B------:R-:W5:Y:S04]  /*ada0*/  LDL.LU R20, [R1+0xe0] ;  /* 0x0000e00001147983 */ /* 0x000f680000300800 */
[----:B------:R-:W5:Y:S01]  /*adb0*/  LDL.LU R18, [R1+0xdc] ;  /* 0x0000dc0001127983 */ /* 0x000f620000300800 */
[----:B--2---:R-:W-:-:S03]  /*adc0*/  ISETP.LT.AND P5, PT, R16, UR15, !P0 ;  /* 0x0000000f10007c0c */ /* 0x004fc6000c7a1270 */
[----:B------:R-:W2:Y:S04]  /*add0*/  LDL.LU R16, [R1+0xd8] ;  /* 0x0000d80001107983 */ /* 0x000ea80000300800 */
[----:B------:R-:W2:Y:S01]  /*ade0*/  LDL.LU R14, [R1+0xd4] ;  /* 0x0000d400010e7983 */ /* 0x000ea20000300800 */
[----:B------:R-:W-:Y:S01]  /*adf0*/  ISETP.LT.AND P6, PT, R33, UR15, !P0 ;  /* 0x0000000f21007c0c */ /* 0x000fe2000c7c1270 */
[C---:B------:R-:W-:Y:S02]  /*ae00*/  IMAD R13, R79.reuse, 0x2, R17 ;  /* 0x000000024f0d7824 */ /* 0x040fe400078e0211 */
[----:B------:R0:W-:Y:S01]  /*ae10*/  @P2 STG.E.U16 desc[UR20][R2.64], R25 ;  /* 0x0000001902002986 */ /* 0x0001e2000c101514 */
[----:B------:R-:W-:Y:S01]  /*ae20*/  ISETP.LT.AND P1, PT, R32, UR15, !P0 ;  /* 0x0000000f20007c0c */ /* 0x000fe2000c721270 */
[----:B------:R-:W-:Y:S01]  /*ae30*/  IMAD R15, R79, 0x2, R13 ;  /* 0x000000024f0f7824 */ /* 0x000fe200078e020d */
[----:B---3--:R-:W-:-:S02]  /*ae40*/  ISETP.LT.AND P3, PT, R23, UR15, !P0 ;  /* 0x0000000f17007c0c */ /* 0x008fc4000c761270 */
[----:B0-----:R-:W-:-:S05]  /*ae50*/  PRMT R3, R25, 0x7632, R3 ;  /* 0x0000763219037816 */ /* 0x001fca0000000003 */
[----:B------:R0:W-:Y:S01]  /*ae60*/  @P6 STG.E.U16 desc[UR20][R4.64], R3 ;  /* 0x0000000304006986 */ /* 0x0001e2000c101514 */
[----:B------:R-:W-:Y:S01]  /*ae70*/  LEA R12, P6, R13, R78, 0x1 ;  /* 0x0000004e0d0c7211 */ /* 0x000fe200078c08ff */
[----:B------:R-:W-:-:S03]  /*ae80*/  IMAD R17, R79, 0x2, R15 ;  /* 0x000000024f117824 */ /* 0x000fc600078e020f */
[----:B------:R-:W-:Y:S02]  /*ae90*/  LEA.HI.X.SX32 R13, R13, R0, 0x1, P6 ;  /* 0x000000000d0d7211 */ /* 0x000fe400030f0eff */
[C---:B------:R-:W-:Y:S02]  /*aea0*/  LEA R2, P6, R15.reuse, R78, 0x1 ;  /* 0x0000004e0f027211 */ /* 0x040fe400078c08ff */
[----:B----4-:R-:W-:Y:S02]  /*aeb0*/  ISETP.LT.AND P2, PT, R22, UR15, !P0 ;  /* 0x0000000f16007c0c */ /* 0x010fe4000c741270 */
[----:B0-----:R-:W-:Y:S02]  /*aec0*/  PRMT R5, R26, 0x7632, R5 ;  /* 0x000076321a057816 */ /* 0x001fe40000000005 */
[----:B------:R-:W-:Y:S01]  /*aed0*/  LEA.HI.X.SX32 R3, R15, R0, 0x1, P6 ;  /* 0x000000000f037211 */ /* 0x000fe200030f0eff */
[----:B------:R-:W-:Y:S01]  /*aee0*/  IMAD R15, R79, 0x2, R17 ;  /* 0x000000024f0f7824 */ /* 0x000fe200078e0211 */
[----:B------:R-:W-:Y:S01]  /*aef0*/  LEA R4, P6, R17, R78, 0x1 ;  /* 0x0000004e11047211 */ /* 0x000fe200078c08ff */
[----:B------:R-:W-:Y:S01]  /*af00*/  @P1 STG.E.U16 desc[UR20][R6.64], R26 ;  /* 0x0000001a06001986 */ /* 0x000fe2000c101514 */
[----:B------:R-:W-:-:S03]  /*af10*/  ISETP.LT.AND P1, PT, R21, UR15, !P0 ;  /* 0x0000000f15007c0c */ /* 0x000fc6000c721270 */
[----:B------:R0:W-:Y:S01]  /*af20*/  @P3 STG.E.U16 desc[UR20][R12.64], R5 ;  /* 0x000000050c003986 */ /* 0x0001e2000c101514 */
[----:B------:R-:W-:-:S03]  /*af30*/  ISETP.LT.AND P3, PT, R19, UR15, !P0 ;  /* 0x0000000f13007c0c */ /* 0x000fc6000c761270 */
[----:B------:R-:W3:Y:S04]  /*af40*/  LDL.LU R21, [R1+0xd0] ;  /* 0x0000d00001157983 */ /* 0x000ee80000300800 */
[----:B------:R-:W4:Y:S01]  /*af50*/  LDL.LU R19, [R1+0xcc] ;  /* 0x0000cc0001137983 */ /* 0x000f220000300800 */
[----:B0-----:R-:W-:Y:S01]  /*af60*/  LEA.HI.X.SX32 R5, R17, R0, 0x1, P6 ;  /* 0x0000000011057211 */ /* 0x001fe200030f0eff */
[----:B------:R-:W-:Y:S01]  /*af70*/  IMAD R17, R79, 0x2, R15 ;  /* 0x000000024f117824 */ /* 0x000fe200078e020f */
[----:B------:R-:W-:Y:S02]  /*af80*/  LEA R6, P6, R15, R78, 0x1 ;  /* 0x0000004e0f067211 */ /* 0x000fe400078c08ff */
[----:B------:R-:W-:Y:S02]  /*af90*/  PRMT R13, R27, 0x7632, R13 ;  /* 0x000076321b0d7816 */ /* 0x000fe4000000000d */
[----:B------:R-:W-:-:S02]  /*afa0*/  LEA.HI.X.SX32 R7, R15, R0, 0x1, P6 ;  /* 0x000000000f077211 */ /* 0x000fc400030f0eff */
[C---:B------:R-:W-:Y:S01]  /*afb0*/  LEA R12, P6, R17.reuse, R78, 0x1 ;  /* 0x0000004e110c7211 */ /* 0x040fe200078c08ff */
[----:B------:R-:W-:Y:S04]  /*afc0*/  @P4 STG.E.U16 desc[UR20][R2.64], R27 ;  /* 0x0000001b02004986 */ /* 0x000fe8000c101514 */
[----:B------:R0:W-:Y:S04]  /*afd0*/  @P2 STG.E.U16 desc[UR20][R4.64], R13 ;  /* 0x0000000d04002986 */ /* 0x0001e8000c101514 */
[----:B------:R-:W-:Y:S01]  /*afe0*/  @P5 STG.E.U16 desc[UR20][R6.64], R8 ;  /* 0x0000000806005986 */ /* 0x000fe2000c101514 */
[----:B0-----:R-:W-:-:S02]  /*aff0*/  LEA.HI.X.SX32 R13, R17, R0, 0x1, P6 ;  /* 0x00000000110d7211 */ /* 0x001fc400030f0eff */
[----:B------:R-:W-:-:S05]  /*b000*/  PRMT R5, R8, 0x7632, R5 ;  /* 0x0000763208057816 */ /* 0x000fca0000000005 */
[----:B------:R0:W-:Y:S01]  /*b010*/  @P1 STG.E.U16 desc[UR20][R12.64], R5 ;  /* 0x000000050c001986 */ /* 0x0001e2000c101514 */
[----:B-----5:R-:W-:Y:S02]  /*b020*/  ISETP.LT.AND P4, PT, R20, UR15, !P0 ;  /* 0x0000000f14007c0c */ /* 0x020fe4000c781270 */
[----:B------:R-:W-:Y:S02]  /*b030*/  ISETP.LT.AND P2, PT, R18, UR15, !P0 ;  /* 0x0000000f12007c0c */ /* 0x000fe4000c741270 */
[----:B------:R-:W5:Y:S04]  /*b040*/  LDL.LU R18, [R1+0xc0] ;  /* 0x0000c00001127983 */ /* 0x000f680000300800 */
[----:B------:R-:W5:Y:S01]  /*b050*/  LDL.LU R20, [R1+0xbc] ;  /* 0x0000bc0001147983 */ /* 0x000f620000300800 */
[----:B--2---:R-:W-:-:S03]  /*b060*/  ISETP.LT.AND P5, PT, R16, UR15, !P0 ;  /* 0x0000000f10007c0c */ /* 0x004fc6000c7a1270 */
[----:B------:R-:W2:Y:S01]  /*b070*/  LDL.LU R16, [R1+0xb8] ;  /* 0x0000b80001107983 */ /* 0x000ea20000300800 */
[----:B------:R-:W-:-:S03]  /*b080*/  ISETP.LT.AND P1, PT, R14, UR15, !P0 ;  /* 0x0000000f0e007c0c */ /* 0x000fc6000c721270 */
[----:B------:R-:W2:Y:S01]  /*b090*/  LDL.LU R14, [R1+0xb4] ;  /* 0x0000b400010e7983 */ /* 0x000ea20000300800 */
[----:B------:R-:W-:-:S04]  /*b0a0*/  IMAD R15, R79, 0x2, R17 ;  /* 0x000000024f0f7824 */ /* 0x000fc800078e0211 */
[----:B------:R-:W-:Y:S01]  /*b0b0*/  IMAD R17, R79, 0x2, R15 ;  /* 0x000000024f117824 */ /* 0x000fe200078e020f */
[----:B------:R-:W-:-:S04]  /*b0c0*/  LEA R2, P6, R15, R78, 0x1 ;  /* 0x0000004e0f027211 */ /* 0x000fc800078c08ff */
[----:B------:R-:W-:Y:S01]  /*b0d0*/  LEA.HI.X.SX32 R3, R15, R0, 0x1, P6 ;  /* 0x000000000f037211 */ /* 0x000fe200030f0eff */
[----:B------:R-:W-:Y:S01]  /*b0e0*/  IMAD R15, R79, 0x2, R17 ;  /* 0x000000024f0f7824 */ /* 0x000fe200078e0211 */
[----:B------:R-:W-:-:S04]  /*b0f0*/  LEA R4, P6, R17, R78, 0x1 ;  /* 0x0000004e11047211 */ /* 0x000fc800078c08ff */
[----:B0-----:R-:W-:Y:S01]  /*b100*/  LEA.HI.X.SX32 R5, R17, R0, 0x1, P6 ;  /* 0x0000000011057211 */ /* 0x001fe200030f0eff */
[----:B------:R-:W-:Y:S01]  /*b110*/  IMAD R17, R79, 0x2, R15 ;  /* 0x000000024f117824 */ /* 0x000fe200078e020f */
[----:B------:R-:W-:Y:S01]  /*b120*/  LEA R6, P6, R15, R78, 0x1 ;  /* 0x0000004e0f067211 */ /* 0x000fe200078c08ff */
[----:B------:R0:W-:Y:S01]  /*b130*/  @P3 STG.E.U16 desc[UR20][R2.64], R9 ;  /* 0x0000000902003986 */ /* 0x0001e2000c101514 */
[----:B------:R-:W-:Y:S02]  /*b140*/  PRMT R8, R9, 0x7632, R8 ;  /* 0x0000763209087816 */ /* 0x000fe40000000008 */
[----:B------:R-:W-:Y:S02]  /*b150*/  LEA.HI.X.SX32 R7, R15, R0, 0x1, P6 ;  /* 0x000000000f077211 */ /* 0x000fe400030f0eff */
[----:B------:R-:W-:Y:S01]  /*b160*/  LEA R12, P6, R17, R78, 0x1 ;  /* 0x0000004e110c7211 */ /* 0x000fe200078c08ff */
[----:B------:R1:W-:Y:S01]  /*b170*/  @P4 STG.E.U16 desc[UR20][R4.64], R8 ;  /* 0x0000000804004986 */ /* 0x0003e2000c101514 */
[----:B0-----:R-:W-:-:S02]  /*b180*/  IMAD R3, R79, 0x2, R17 ;  /* 0x000000024f037824 */ /* 0x001fc400078e0211 */
[----:B------:R-:W-:Y:S02]  /*b190*/  LEA.HI.X.SX32 R13, R17, R0, 0x1, P6 ;  /* 0x00000000110d7211 */ /* 0x000fe400030f0eff */
[----:B------:R-:W-:Y:S01]  /*b1a0*/  IMAD R9, R79, 0x2, R3 ;  /* 0x000000024f097824 */ /* 0x000fe200078e0203 */
[C---:B------:R-:W-:Y:S02]  /*b1b0*/  LEA R2, P6, R3.reuse, R78, 0x1 ;  /* 0x0000004e03027211 */ /* 0x040fe400078c08ff */
[----:B-1----:R-:W-:Y:S02]  /*b1c0*/  PRMT R5, R10, 0x7632, R5 ;  /* 0x000076320a057816 */ /* 0x002fe40000000005 */
[----:B------:R-:W-:Y:S02]  /*b1d0*/  LEA.HI.X.SX32 R3, R3, R0, 0x1, P6 ;  /* 0x0000000003037211 */ /* 0x000fe400030f0eff */
[----:B---3--:R-:W-:Y:S02]  /*b1e0*/  ISETP.LT.AND P3, PT, R21, UR15, !P0 ;  /* 0x0000000f15007c0c */ /* 0x008fe4000c761270 */
[----:B----4-:R-:W-:-:S02]  /*b1f0*/  ISETP.LT.AND P4, PT, R19, UR15, !P0 ;  /* 0x0000000f13007c0c */ /* 0x010fc4000c781270 */
[----:B------:R-:W3:Y:S01]  /*b200*/  LDL.LU R19, [R1+0xb0] ;  /* 0x0000b00001137983 */ /* 0x000ee20000300800 */
[----:B------:R-:W-:-:S03]  /*b210*/  LEA R4, P6, R9, R78, 0x1 ;  /* 0x0000004e09047211 */ /* 0x000fc600078c08ff */
[----:B------:R0:W-:Y:S04]  /*b220*/  @P2 STG.E.U16 desc[UR20][R6.64], R10 ;  /* 0x0000000a06002986 */ /* 0x0001e8000c101514 */
[----:B------:R1:W-:Y:S04]  /*b230*/  @P5 STG.E.U16 desc[UR20][R12.64], R5 ;  /* 0x000000050c005986 */ /* 0x0003e8000c101514 */
[----:B------:R-:W-:Y:S01]  /*b240*/  @P1 STG.E.U16 desc[UR20][R2.64], R11 ;  /* 0x0000000b02001986 */ /* 0x000fe2000c101514 */
[----:B0-----:R-:W-:Y:S02]  /*b250*/  PRMT R10, R11, 0x7632, R10 ;  /* 0x000076320b0a7816 */ /* 0x001fe4000000000a */
[----:B-1----:R-:W-:-:S05]  /*b260*/  LEA.HI.X.SX32 R5, R9, R0, 0x1, P6 ;  /* 0x0000000009057211 */ /* 0x002fca00030f0eff */
[----:B------:R0:W-:Y:S01]  /*b270*/  @P3 STG.E.U16 desc[UR20][R4.64], R10 ;  /* 0x0000000a04003986 */ /* 0x0001e2000c101514 */
[----:B-----5:R-:W-:-:S03]  /*b280*/  ISETP.LT.AND P2, PT, R18, UR15, !P0 ;  /* 0x0000000f12007c0c */ /* 0x020fc6000c741270 */
[----:B------:R-:W4:Y:S04]  /*b290*/  LDL.LU R18, [R1+0xac] ;  /* 0x0000ac0001127983 */ /* 0x000f280000300800 */
[----:B------:R-:W5:Y:S01]  /*b2a0*/  LDL.LU R17, [R1+0xa8] ;  /* 0x0000a80001117983 */ /* 0x000f620000300800 */
[----:B--2---:R-:W-:-:S03]  /*b2b0*/  ISETP.LT.AND P1, PT, R16, UR15, !P0 ;  /* 0x0000000f10007c0c */ /* 0x004fc6000c721270 */
[----:B------:R-:W2:Y:S01]  /*b2c0*/  LDL.LU R16, [R1+0xa4] ;  /* 0x0000a40001107983 */ /* 0x000ea20000300800 */
[----:B------:R-:W-:-:S03]  /*b2d0*/  ISETP.LT.AND P3, PT, R14, UR15, !P0 ;  /* 0x0000000f0e007c0c */ /* 0x000fc6000c761270 */
[----:B------:R-:W5:Y:S04]  /*b2e0*/  LDL.LU R15, [R1+0xa0] ;  /* 0x0000a000010f7983 */ /* 0x000f680000300800 */
[----:B------:R-:W5:Y:S01]  /*b2f0*/  LDL.LU R14, [R1+0x9c] ;  /* 0x00009c00010e7983 */ /* 0x000f620000300800 */
[C---:B------:R-:W-:Y:S01]  /*b300*/  IMAD R7, R79.reuse, 0x2, R9 ;  /* 0x000000024f077824 */ /* 0x040fe200078e0209 */
[----:B0-----:R-:W-:Y:S02]  /*b310*/  PRMT R5, R28, 0x7632, R5 ;  /* 0x000076321c057816 */ /* 0x001fe40000000005 */
[----:B------:R-:W-:Y:S01]  /*b320*/  ISETP.LT.AND P5, PT, R20, UR15, !P0 ;  /* 0x0000000f14007c0c */ /* 0x000fe2000c7a1270 */
[----:B------:R-:W-:Y:S01]  /*b330*/  IMAD R9, R79, 0x2, R7 ;  /* 0x000000024f097824 */ /* 0x000fe200078e0207 */
[----:B------:R-:W-:Y:S01]  /*b340*/  LEA R6, P6, R7, R78, 0x1 ;  /* 0x0000004e07067211 */ /* 0x000fe200078c08ff */
[----:B------:R-:W5:Y:S02]  /*b350*/  LDL.LU R12, [R1+0x98] ;  /* 0x00009800010c7983 */ /* 0x000f640000300800 */
[----:B------:R-:W-:Y:S01]  /*b360*/  IMAD R13, R79, 0x2, R9 ;  /* 0x000000024f0d7824 */ /* 0x000fe200078e0209 */
[----:B------:R-:W-:Y:S01]  /*b370*/  LEA.HI.X.SX32 R7, R7, R0, 0x1, P6 ;  /* 0x0000000007077211 */ /* 0x000fe200030f0eff */
[----:B------:R-:W5:Y:S01]  /*b380*/  LDL.LU R10, [R1+0x94] ;  /* 0x00009400010a7983 */ /* 0x000f620000300800 */
[----:B------:R-:W-:Y:S01]  /*b390*/  LEA R8, P6, R9, R78, 0x1 ;  /* 0x0000004e09087211 */ /* 0x000fe200078c08ff */
[----:B------:R-:W-:-:S03]  /*b3a0*/  IMAD R11, R79, 0x2, R13 ;  /* 0x000000024f0b7824 */ /* 0x000fc600078e020d */
[----:B------:R-:W-:Y:S02]  /*b3b0*/  LEA.HI.X.SX32 R9, R9, R0, 0x1, P6 ;  /* 0x0000000009097211 */ /* 0x000fe400030f0eff */
[C---:B------:R-:W-:Y:S01]  /*b3c0*/  LEA R2, P6, R13.reuse, R78, 0x1 ;  /* 0x0000004e0d027211 */ /* 0x040fe200078c08ff */
[----:B------:R-:W-:Y:S03]  /*b3d0*/  @P4 STG.E.U16 desc[UR20][R6.64], R28 ;  /* 0x0000001c06004986 */ /* 0x000fe6000c101514 */
[----:B------:R-:W-:Y:S01]  /*b3e0*/  LEA.HI.X.SX32 R3, R13, R0, 0x1, P6 ;  /* 0x000000000d037211 */ /* 0x000fe200030f0eff */
[----:B------:R-:W-:Y:S01]  /*b3f0*/  IMAD R13, R79, 0x2, R11 ;  /* 0x000000024f0d7824 */ /* 0x000fe200078e020b */
[C---:B------:R-:W-:Y:S01]  /*b400*/  LEA R4, P6, R11.reuse, R78, 0x1 ;  /* 0x0000004e0b047211 */ /* 0x040fe200078c08ff */
[----:B------:R0:W-:Y:S04]  /*b410*/  @P2 STG.E.U16 desc[UR20][R8.64], R5 ;  /* 0x0000000508002986 */ /* 0x0001e8000c101514 */
[----:B------:R-:W-:Y:S01]  /*b420*/  @P5 STG.E.U16 desc[UR20][R2.64], R29 ;  /* 0x0000001d02005986 */ /* 0x000fe2000c101514 */
[----:B0-----:R-:W-:Y:S01]  /*b430*/  LEA.HI.X.SX32 R5, R11, R0, 0x1, P6 ;  /* 0x000000000b057211 */ /* 0x001fe200030f0eff */
[----:B------:R-:W-:Y:S01]  /*b440*/  IMAD R11, R79, 0x2, R13 ;  /* 0x000000024f0b7824 */ /* 0x000fe200078e020d */
[----:B------:R-:W-:-:S02]  /*b450*/  LEA R6, P6, R13, R78, 0x1 ;  /* 0x0000004e0d067211 */ /* 0x000fc400078c08ff */
[----:B------:R-:W-:Y:S02]  /*b460*/  PRMT R9, R29, 0x7632, R9 ;  /* 0x000076321d097816 */ /* 0x000fe40000000009 */
[----:B---3--:R-:W-:Y:S02]  /*b470*/  ISETP.LT.AND P4, PT, R19, UR15, !P0 ;  /* 0x0000000f13007c0c */ /* 0x008fe4000c781270 */
[----:B------:R-:W-:Y:S02]  /*b480*/  LEA.HI.X.SX32 R7, R13, R0, 0x1, P6 ;  /* 0x000000000d077211 */ /* 0x000fe400030f0eff */
[C---:B------:R-:W-:Y:S01]  /*b490*/  LEA R8, P6, R11.reuse, R78, 0x1 ;  /* 0x0000004e0b087211 */ /* 0x040fe200078c08ff */
[----:B------:R0:W-:Y:S04]  /*b4a0*/  @P1 STG.E.U16 desc[UR20][R4.64], R9 ;  /* 0x0000000904001986 */ /* 0x0001e8000c101514 */
[----:B------:R1:W-:Y:S01]  /*b4b0*/  @P3 STG.E.U16 desc[UR20][R6.64], R30 ;  /* 0x0000001e06003986 */ /* 0x0003e2000c101514 */
[----:B0-----:R-:W-:-:S02]  /*b4c0*/  LEA.HI.X.SX32 R9, R11, R0, 0x1, P6 ;  /* 0x000000000b097211 */ /* 0x001fc400030f0eff */
[----:B------:R-:W-:-:S05]  /*b4d0*/  PRMT R5, R30, 0x7632, R5 ;  /* 0x000076321e057816 */ /* 0x000fca0000000005 */
[----:B------:R0:W-:Y:S01]  /*b4e0*/  @P4 STG.E.U16 desc[UR20][R8.64], R5 ;  /* 0x0000000508004986 */ /* 0x0001e2000c101514 */
[----:B----4-:R-:W-:-:S03]  /*b4f0*/  ISETP.LT.AND P2, PT, R18, UR15, !P0 ;  /* 0x0000000f12007c0c */ /* 0x010fc6000c741270 */
[----:B------:R-:W3:Y:S01]  /*b500*/  LDL.LU R18, [R1+0x90] ;  /* 0x0000900001127983 */ /* 0x000ee20000300800 */
[----:B--2---:R-:W-:-:S03]  /*b510*/  ISETP.LT.AND P1, PT, R16, UR15, !P0 ;  /* 0x0000000f10007c0c */ /* 0x004fc6000c721270 */
[----:B------:R-:W2:Y:S01]  /*b520*/  LDL.LU R16, [R1+0x8c] ;  /* 0x00008c0001107983 */ /* 0x000ea20000300800 */
[----:B-----5:R-:W-:-:S03]  /*b530*/  ISETP.LT.AND P4, PT, R14, UR15, !P0 ;  /* 0x0000000f0e007c0c */ /* 0x020fc6000c781270 */
[----:B------:R-:W4:Y:S01]  /*b540*/  LDL.LU R14, [R1+0x88] ;  /* 0x00008800010e7983 */ /* 0x000f220000300800 */
[----:B------:R-:W-:Y:S01]  /*b550*/  IMAD R3, R79, 0x2, R11 ;  /* 0x000000024f037824 */ /* 0x000fe200078e020b */
[----:B------:R-:W-:-:S03]  /*b560*/  ISETP.LT.AND P5, PT, R17, UR15, !P0 ;  /* 0x0000000f11007c0c */ /* 0x000fc6000c7a1270 */
[----:B------:R-:W-:Y:S01]  /*b570*/  IMAD R11, R79, 0x2, R3 ;  /* 0x000000024f0b7824 */ /* 0x000fe200078e0203 */
[----:B------:R-:W-:-:S04]  /*b580*/  LEA R2, P6, R3, R78, 0x1 ;  /* 0x0000004e03027211 */ /* 0x000fc800078c08ff */
[----:B------:R-:W-:Y:S01]  /*b590*/  LEA.HI.X.SX32 R3, R3, R0, 0x1, P6 ;  /* 0x0000000003037211 */ /* 0x000fe200030f0eff */
[----:B-1----:R-:W-:Y:S01]  /*b5a0*/  IMAD R7, R79, 0x2, R11 ;  /* 0x000000024f077824 */ /* 0x002fe200078e020b */
[----:B------:R-:W-:Y:S02]  /*b5b0*/  LEA R4, P6, R11, R78, 0x1 ;  /* 0x0000004e0b047211 */ /* 0x000fe400078c08ff */
[----:B0-----:R-:W-:Y:S02]  /*b5c0*/  PRMT R9, R31, 0x7632, R9 ;  /* 0x000076321f097816 */ /* 0x001fe40000000009 */
[----:B------:R-:W-:Y:S01]  /*b5d0*/  LEA.HI.X.SX32 R5, R11, R0, 0x1, P6 ;  /* 0x000000000b057211 */ /* 0x000fe200030f0eff */
[----:B------:R-:W-:Y:S01]  /*b5e0*/  IMAD R11, R79, 0x2, R7 ;  /* 0x000000024f0b7824 */ /* 0x000fe200078e0207 */
[----:B------:R-:W-:Y:S04]  /*b5f0*/  @P2 STG.E.U16 desc[UR20][R2.64], R31 ;  /* 0x0000001f02002986 */ /* 0x000fe8000c101514 */
[----:B------:R0:W-:Y:S01]  /*b600*/  @P5 STG.E.U16 desc[UR20][R4.64], R9 ;  /* 0x0000000904005986 */ /* 0x0001e2000c101514 */
[----:B------:R-:W-:Y:S01]  /*b610*/  LEA R8, P5, R11, R78, 0x1 ;  /* 0x0000004e0b087211 */ /* 0x000fe200078a08ff */
[----:B------:R-:W-:Y:S01]  /*b620*/  IMAD R13, R79, 0x2, R11 ;  /* 0x000000024f0d7824 */ /* 0x000fe200078e020b */
[----:B------:R-:W-:-:S02]  /*b630*/  ISETP.LT.AND P3, PT, R15, UR15, !P0 ;  /* 0x0000000f0f007c0c */ /* 0x000fc4000c761270 */
[----:B------:R-:W-:-:S04]  /*b640*/  LEA R6, P6, R7, R78, 0x1 ;  /* 0x0000004e07067211 */ /* 0x000fc800078c08ff */
[-C--:B------:R-:W-:Y:S02]  /*b650*/  LEA.HI.X.SX32 R7, R7, R0.reuse, 0x1, P6 ;  /* 0x0000000007077211 */ /* 0x080fe400030f0eff */
[----:B0-----:R-:W-:Y:S01]  /*b660*/  LEA.HI.X.SX32 R9, R11, R0, 0x1, P5 ;  /* 0x000000000b097211 */ /* 0x001fe200028f0eff */
[----:B------:R-:W-:Y:S01]  /*b670*/  IMAD R11, R79, 0x2, R13 ;  /* 0x000000024f0b7824 */ /* 0x000fe200078e020d */
[----:B------:R-:W-:-:S03]  /*b680*/  PRMT R3, R80, 0x7632, R3 ;  /* 0x0000763250037816 */ /* 0x000fc60000000003 */
[----:B------:R-:W-:Y:S01]  /*b690*/  IMAD R15, R79, 0x2, R11 ;  /* 0x000000024f0f7824 */ /* 0x000fe200078e020b */
[----:B------:R-:W-:Y:S01]  /*b6a0*/  @P1 STG.E.U16 desc[UR20][R6.64], R80 ;  /* 0x0000005006001986 */ /* 0x000fe2000c101514 */
[-C--:B------:R-:W-:Y:S02]  /*b6b0*/  LEA R2, P1, R13, R78.reuse, 0x1 ;  /* 0x0000004e0d027211 */ /* 0x080fe400078208ff */
[----:B------:R-:W-:Y:S01]  /*b6c0*/  IMAD R17, R79, 0x2, R15 ;  /* 0x000000024f117824 */ /* 0x000fe200078e020f */
[----:B------:R0:W-:Y:S01]  /*b6d0*/  @P3 STG.E.U16 desc[UR20][R8.64], R3 ;  /* 0x0000000308003986 */ /* 0x0001e2000c101514 */
[----:B------:R-:W-:Y:S02]  /*b6e0*/  ISETP.LT.AND P6, PT, R10, UR15, !P0 ;  /* 0x0000000f0a007c0c */ /* 0x000fe4000c7c1270 */
[-C--:B------:R-:W-:Y:S02]  /*b6f0*/  LEA R4, P3, R11, R78.reuse, 0x1 ;  /* 0x0000004e0b047211 */ /* 0x080fe400078608ff */
[----:B------:R-:W-:-:S02]  /*b700*/  LEA R10, P5, R15, R78, 0x1 ;  /* 0x0000004e0f0a7211 */ /* 0x000fc400078a08ff */
[----:B------:R-:W-:Y:S02]  /*b710*/  ISETP.LT.AND P2, PT, R12, UR15, !P0 ;  /* 0x0000000f0c007c0c */ /* 0x000fe4000c741270 */
[----:B0-----:R-:W-:Y:S01]  /*b720*/  LEA.HI.X.SX32 R3, R13, R0, 0x1, P1 ;  /* 0x000000000d037211 */ /* 0x001fe200008f0eff */
[----:B------:R-:W-:Y:S01]  /*b730*/  IMAD R13, R79, 0x2, R17 ;  /* 0x000000024f0d7824 */ /* 0x000fe200078e0211 */
[----:B------:R-:W-:Y:S02]  /*b740*/  LEA R6, P1, R17, R78, 0x1 ;  /* 0x0000004e11067211 */ /* 0x000fe400078208ff */
[-C--:B------:R-:W-:Y:S01]  /*b750*/  LEA.HI.X.SX32 R5, R11, R0.reuse, 0x1, P3 ;  /* 0x000000000b057211 */ /* 0x080fe200018f0eff */
[----:B------:R-:W-:Y:S01]  /*b760*/  IMAD R79, R79, 0x2, R13 ;  /* 0x000000024f4f7824 */ /* 0x000fe200078e020d */
[-C--:B------:R-:W-:Y:S02]  /*b770*/  LEA.HI.X.SX32 R11, R15, R0.reuse, 0x1, P5 ;  /* 0x000000000f0b7211 */ /* 0x080fe400028f0eff */
[----:B------:R-:W-:-:S02]  /*b780*/  LEA.HI.X.SX32 R7, R17, R0, 0x1, P1 ;  /* 0x0000000011077211 */ /* 0x000fc400008f0eff */
[----:B------:R-:W-:Y:S01]  /*b790*/  LEA R12, P5, R13, R78, 0x1 ;  /* 0x0000004e0d0c7211 */ /* 0x000fe200078a08ff */
[----:B------:R0:W-:Y:S01]  /*b7a0*/  @P4 STG.E.U16 desc[UR20][R2.64], R81 ;  /* 0x0000005102004986 */ /* 0x0001e2000c101514 */
[----:B------:R-:W-:Y:S02]  /*b7b0*/  PRMT R8, R81, 0x7632, R8 ;  /* 0x0000763251087816 */ /* 0x000fe40000000008 */
[----:B------:R-:W-:Y:S02]  /*b7c0*/  LEA.HI.X.SX32 R13, R13, R0, 0x1, P5 ;  /* 0x000000000d0d7211 */ /* 0x000fe400028f0eff */
[----:B------:R-:W-:Y:S01]  /*b7d0*/  LEA R78, P5, R79, R78, 0x1 ;  /* 0x0000004e4f4e7211 */ /* 0x000fe200078a08ff */
[----:B------:R1:W-:Y:S01]  /*b7e0*/  @P2 STG.E.U16 desc[UR20][R4.64], R8 ;  /* 0x0000000804002986 */ /* 0x0003e2000c101514 */
[----:B------:R-:W-:Y:S02]  /*b7f0*/  PRMT R39, R83, 0x7632, R39 ;  /* 0x0000763253277816 */ /* 0x000fe40000000027 */
[----:B------:R-:W-:-:S02]  /*b800*/  LEA.HI.X.SX32 R79, R79, R0, 0x1, P5 ;  /* 0x000000004f4f7211 */ /* 0x000fc400028f0eff */
[----:B0-----:R-:W-:Y:S01]  /*b810*/  PRMT R3, R82, 0x7632, R3 ;  /* 0x0000763252037816 */ /* 0x001fe20000000003 */
[----:B------:R1:W-:Y:S01]  /*b820*/  @P6 STG.E.U16 desc[UR20][R10.64], R82 ;  /* 0x000000520a006986 */ /* 0x0003e2000c101514 */
[----:B---3--:R-:W-:Y:S02]  /*b830*/  ISETP.LT.AND P3, PT, R18, UR15, !P0 ;  /* 0x0000000f12007c0c */ /* 0x008fe4000c761270 */
[----:B--2---:R-:W-:Y:S02]  /*b840*/  ISETP.LT.AND P1, PT, R16, UR15, !P0 ;  /* 0x0000000f10007c0c */ /* 0x004fe4000c721270 */
[----:B----4-:R-:W-:-:S09]  /*b850*/  ISETP.LT.AND P0, PT, R14, UR15, !P0 ;  /* 0x0000000f0e007c0c */ /* 0x010fd2000c701270 */
[----:B------:R1:W-:Y:S04]  /*b860*/  @P3 STG.E.U16 desc[UR20][R6.64], R3 ;  /* 0x0000000306003986 */ /* 0x0003e8000c101514 */
[----:B------:R1:W-:Y:S04]  /*b870*/  @P1 STG.E.U16 desc[UR20][R12.64], R83 ;  /* 0x000000530c001986 */ /* 0x0003e8000c101514 */
[----:B------:R1:W-:Y:S01]  /*b880*/  @P0 STG.E.U16 desc[UR20][R78.64], R39 ;  /* 0x000000274e000986 */ /* 0x0003e2000c101514 */
[----:B------:R-:W-:Y:S06]  /*b890*/  BAR.SYNC.DEFER_BLOCKING 0x0 ;  /* 0x0000000000007b1d */ /* 0x000fec0000010000 */
[----:B------:R-:W-:Y:S05]  /*b8a0*/  BRA.U UP0, `(.L_x_13) ;  /* 0x0000000100a07547 */ /* 0x000fea000b800000 */
[----:B------:R-:W0:Y:S01]  /*b8b0*/  S2UR UR5, SR_CgaCtaId ;  /* 0x00000000000579c3 */ /* 0x000e220000008800 */
[----:B------:R-:W-:Y:S01]  /*b8c0*/  NOP ;  /* 0x0000000000007918 */ /* 0x000fe20000000000 */
[----:B------:R-:W-:Y:S01]  /*b8d0*/  UMOV UR4, 0x50 ;  /* 0x0000005000047882 */ /* 0x000fe20000000000 */
[----:B------:R-:W-:Y:S02]  /*b8e0*/  IMAD.U32 R0, RZ, RZ, UR8 ;  /* 0x00000008ff007e24 */ /* 0x000fe4000f8e00ff */
[----:B-1----:R-:W-:Y:S02]  /*b8f0*/  IMAD.MOV.U32 R3, RZ, RZ, 0xf ;  /* 0x0000000fff037424 */ /* 0x002fe400078e00ff */
[----:B------:R-:W-:Y:S01]  /*b900*/  IMAD.MOV.U32 R7, RZ, RZ, 0x1 ;  /* 0x00000001ff077424 */ /* 0x000fe200078e00ff */
[----:B------:R-:W-:-:S04]  /*b910*/  LOP3.LUT R0, R0, 0xffff, RZ, 0xc0, !PT ;  /* 0x0000ffff00007812 */ /* 0x000fc800078ec0ff */
[----:B------:R-:W-:-:S05]  /*b920*/  SHF.R.U32.HI R0, RZ, 0x5, R0 ;  /* 0x00000005ff007819 */ /* 0x000fca0000011600 */
[----:B------:R-:W-:Y:S01]  /*b930*/  VIADD R2, R0, 0x10 ;  /* 0x0000001000027836 */ /* 0x000fe20000000000 */
[----:B------:R-:W-:Y:S01]  /*b940*/  SHF.L.U32 R0, R3, R0, RZ ;  /* 0x0000000003007219 */ /* 0x000fe200000006ff */
[----:B0-----:R-:W-:-:S03]  /*b950*/  ULEA UR6, UR5, UR4, 0x18 ;  /* 0x0000000405067291 */ /* 0x001fc6000f8ec0ff */
[----:B------:R-:W-:-:S04]  /*b960*/  SHF.L.U32 R3, R7, R2, RZ ;  /* 0x0000000207037219 */ /* 0x000fc800000006ff */
[----:B------:R-:W-:Y:S02]  /*b970*/  LOP3.LUT R0, R3, R0, RZ, 0xfc, !PT ;  /* 0x0000000003007212 */ /* 0x000fe400078efcff */
[----:B------:R-:W0:Y:S02]  /*b980*/  LDS R5, [UR6] ;  /* 0x00000006ff057984 */ /* 0x000e240008000800 */
[C---:B------:R-:W-:Y:S02]  /*b990*/  LOP3.LUT R2, R0.reuse, 0xffff, RZ, 0xc0, !PT ;  /* 0x0000ffff00027812 */ /* 0x040fe400078ec0ff */
[----:B0-----:R-:W-:-:S04]  /*b9a0*/  LOP3.LUT R3, R0, 0xffff, R5, 0x80, !PT ;  /* 0x0000ffff00037812 */ /* 0x001fc800078e8005 */
[----:B------:R-:W-:-:S13]  /*b9b0*/  ISETP.NE.AND P0, PT, R3, R2, PT ;  /* 0x000000020300720c */ /* 0x000fda0003f05270 */
[----:B------:R-:W-:Y:S05]  /*b9c0*/  @P0 BRA `(.L_x_14) ;  /* 0x0000000000500947 */ /* 0x000fea0003800000 */
[----:B------:R-:W-:Y:S02]  /*b9d0*/  SHF.R.U32.HI R5, RZ, 0x10, R5 ;  /* 0x00000010ff057819 */ /* 0x000fe40000011605 */
[----:B------:R-:W-:-:S04]  /*b9e0*/  SHF.R.U32.HI R2, RZ, 0x10, R0 ;  /* 0x00000010ff027819 */ /* 0x000fc80000011600 */
[----:B------:R-:W-:-:S04]  /*b9f0*/  LOP3.LUT R5, R5, R2, RZ, 0xc0, !PT ;  /* 0x0000000205057212 */ /* 0x000fc800078ec0ff */
[----:B------:R-:W-:-:S13]  /*ba00*/  ISETP.NE.AND P0, PT, R5, R2, PT ;  /* 0x000000020500720c */ /* 0x000fda0003f05270 */
[----:B------:R-:W-:Y:S05]  /*ba10*/  @P0 BRA `(.L_x_15) ;  /* 0x0000000000300947 */ /* 0x000fea0003800000 */
[----:B------:R-:W-:Y:S01]  /*ba20*/  R2UR UR4, R0 ;  /* 0x00000000000472ca */ /* 0x000fe200000e0000 */
[----:B------:R-:W-:Y:S01]  /*ba30*/  VOTEU.ANY UR5, UPT, PT ;  /* 0x0000000000057886 */ /* 0x000fe200038e0100 */
[----:B------:R-:W0:Y:S01]  /*ba40*/  S2R R0, SR_LANEID ;  /* 0x0000000000007919 */ /* 0x000e220000000000 */
[----:B------:R-:W-:-:S10]  /*ba50*/  UFLO.U32 UR5, UR5 ;  /* 0x00000005000572bd */ /* 0x000fd400080e0000 */
[----:B------:R-:W-:-:S06]  /*ba60*/  ULOP3.LUT UR4, URZ, UR4, URZ, 0x33, !UPT ;  /* 0x00000004ff047292 */ /* 0x000fcc000f8e33ff */
[----:B------:R-:W-:-:S04]  /*ba70*/  IMAD.U32 R2, RZ, RZ, UR4 ;  /* 0x00000004ff027e24 */ /* 0x000fc8000f8e00ff */
[----:B------:R-:W1:Y:S02]  /*ba80*/  REDUX UR7, R2 ;  /* 0x00000000020773c4 */ /* 0x000e640000000000 */
[----:B------:R2:W-:Y:S01]  /*ba90*/  UTCATOMSWS.AND URZ, UR4 ;  /* 0x0000000400ff79e3 */ /* 0x0005e20008000000 */
[----:B0-----:R-:W-:Y:S01]  /*baa0*/  ISETP.EQ.U32.AND P0, PT, R0, UR5, PT ;  /* 0x0000000500007c0c */ /* 0x001fe2000bf02070 */
[----:B-1----:R-:W-:-:S12]  /*bab0*/  IMAD.U32 R0, RZ, RZ, UR7 ;  /* 0x00000007ff007e24 */ /* 0x002fd8000f8e00ff */
[----:B------:R2:W-:Y:S01]  /*bac0*/  @P0 ATOMS.AND RZ, [UR6], R0 ;  /* 0x00000000ffff098c */ /* 0x0005e2000a800006 */
[----:B------:R-:W-:Y:S05]  /*bad0*/  BRA `(.L_x_13) ;  /* 0x0000000000147947 */ /* 0x000fea0003800000 */
.L_x_15:
[----:B------:R-:W-:-:S07]  /*bae0*/  MOV R2, 0xbb00 ;  /* 0x0000bb0000027802 */ /* 0x000fce0000000f00 */
[----:B------:R-:W-:Y:S05]  /*baf0*/  CALL.REL.NOINC `($__internal_0_$__cuda_sm10x_tcgen05_guardrail_trap_col_being_dealloced_not_returned_by_alloc) ;  /* 0x00000000002c7944 */ /* 0x000fea0003c00000 */
[----:B------:R-:W-:Y:S05]  /*bb00*/  BRA `(.L_x_13) ;  /* 0x0000000000087947 */ /* 0x000fea0003800000 */
.L_x_14:
[----:B------:R-:W-:-:S07]  /*bb10*/  MOV R2, 0xbb30 ;  /* 0x0000bb3000027802 */ /* 0x000fce0000000f00 */
[----:B------:R-:W-:Y:S05]  /*bb20*/  CALL.REL.NOINC `($__internal_2_$__cuda_sm10x_tcgen05_guardrail_trap_unallocated_columns_being_dealloced) ;  /* 0x0000000000387944 */ /* 0x000fea0003c00000 */
.L_x_13:
[----:B------:R-:W-:Y:S01]  /*bb30*/  NOP ;  /* 0x0000000000007918 */ /* 0x000fe20000000000 */
[----:B--2---:R-:W-:Y:S05]  /*bb40*/  EXIT ;  /* 0x000000000000794d */ /* 0x004fea0003800000 */
.L_x_8:
[----:B------:R-:W0:Y:S02]  /*bb50*/  SYNCS.PHASECHK.TRANS64.TRYWAIT P2, [UR11], R22 ;  /* 0x00000016ff0075a7 */ /* 0x000e24000804110b */
[----:B0-----:R-:W-:Y:S05]  /*bb60*/  @!P2 BRA `(.L_x_8) ;  /* 0xfffffffc00f8a947 */ /* 0x001fea000383ffff */
[----:B------:R-:W-:Y:S05]  /*bb70*/  BRA `(.L_x_16) ;  /* 0xffffffbc00547947 */ /* 0x000fea000383ffff */
.L_x_12:
[----:B------:R-:W0:Y:S02]  /*bb80*/  SYNCS.PHASECHK.TRANS64.TRYWAIT P2, [UR11], R2 ;  /* 0x00000002ff0075a7 */ /* 0x000e24000804110b */
[----:B0-----:R-:W-:Y:S05]  /*bb90*/  @!P2 BRA `(.L_x_12) ;  /* 0xfffffffc00f8a947 */ /* 0x001fea000383ffff */
[----:B------:R-:W-:Y:S05]  /*bba0*/  BRA `(.L_x_11) ;  /* 0xffffffdc009c7947 */ /* 0x000fea000383ffff */
        .weak           $__internal_0_$__cuda_sm10x_tcgen05_guardrail_trap_col_being_dealloced_not_returned_by_alloc
        .type           $__internal_0_$__cuda_sm10x_tcgen05_guardrail_trap_col_being_dealloced_not_returned_by_alloc,@function
        .size           $__internal_0_$__cuda_sm10x_tcgen05_guardrail_trap_col_being_dealloced_not_returned_by_alloc,($__internal_1_$__cuda_sm10x_tcgen05_guardrail_trap_phase_invalid_during_alloc - $__internal_0_$__cuda_sm10x_tcgen05_guardrail_trap_col_being_dealloced_not_returned_by_alloc)
$__internal_0_$__cuda_sm10x_tcgen05_guardrail_trap_col_being_dealloced_not_returned_by_alloc:
[----:B------:R-:W-:Y:S05]  /*bbb0*/  BPT.TRAP 0x1 ;  /* 0x000000040000795c */ /* 0x000fea0000300000 */
[----:B------:R-:W-:-:S04]  /*bbc0*/  IMAD.MOV.U32 R3, RZ, RZ, 0x0 ;  /* 0x00000000ff037424 */ /* 0x000fc800078e00ff */
[----:B------:R-:W-:Y:S05]  /*bbd0*/  RET.REL.NODEC R2 `(matmul_kernel) ;  /* 0xffffff4402087950 */ /* 0x000fea0003c3ffff */
        .weak           $__internal_1_$__cuda_sm10x_tcgen05_guardrail_trap_phase_invalid_during_alloc
        .type           $__internal_1_$__cuda_sm10x_tcgen05_guardrail_trap_phase_invalid_during_alloc,@function
        .size           $__internal_1_$__cuda_sm10x_tcgen05_guardrail_trap_phase_invalid_during_alloc,($__internal_2_$__cuda_sm10x_tcgen05_guardrail_trap_unallocated_columns_being_dealloced - $__internal_1_$__cuda_sm10x_tcgen05_guardrail_trap_phase_invalid_during_alloc)
$__internal_1_$__cuda_sm10x_tcgen05_guardrail_trap_phase_invalid_during_alloc:
[----:B------:R-:W-:Y:S05]  /*bbe0*/  BPT.TRAP 0x1 ;  /* 0x000000040000795c */ /* 0x000fea0000300000 */
[----:B------:R-:W-:-:S04]  /*bbf0*/  IMAD.MOV.U32 R3, RZ, RZ, 0x0 ;  /* 0x00000000ff037424 */ /* 0x000fc800078e00ff */
[----:B------:R-:W-:Y:S05]  /*bc00*/  RET.REL.NODEC R2 `(matmul_kernel) ;  /* 0xffffff4002fc7950 */ /* 0x000fea0003c3ffff */
        .weak           $__internal_2_$__cuda_sm10x_tcgen05_guardrail_trap_unallocated_columns_being_dealloced
        .type           $__internal_2_$__cuda_sm10x_tcgen05_guardrail_trap_unallocated_columns_being_dealloced,@function
        .size           $__internal_2_$__cuda_sm10x_tcgen05_guardrail_trap_unallocated_columns_being_dealloced,(.L_x_20 - $__internal_2_$__cuda_sm10x_tcgen05_guardrail_trap_unallocated_columns_being_dealloced)
$__internal_2_$__cuda_sm10x_tcgen05_guardrail_trap_unallocated_columns_being_dealloced:
[----:B------:R-:W-:Y:S05]  /*bc10*/  BPT.TRAP 0x1 ;  /* 0x000000040000795c */ /* 0x000fea0000300000 */
[----:B------:R-:W-:-:S04]  /*bc20*/  IMAD.MOV.U32 R3, RZ, RZ, 0x0 ;  /* 0x00000000ff037424 */ /* 0x000fc800078e00ff */
[----:B------:R-:W-:Y:S05]  /*bc30*/  RET.REL.NODEC R2 `(matmul_kernel) ;  /* 0xffffff4002f07950 */ /* 0x000fea0003c3ffff */
.L_x_17:
[----:B------:R-:W-:-:S00]  /*bc40*/  BRA `(.L_x_17) ;  /* 0xfffffffc00fc7947 */ /* 0x000fc0000383ffff */
[----:B------:R-:W-:-:S00]  /*bc50*/  NOP ;  /* 0x0000000000007918 */ /* 0x000fc00000000000 */
        /* <DEDUP_REMOVED lines=10> */
.L_x_20:


//--------------------- .nv.shared.matmul_kernel  --------------------------
	.section	.nv.shared.matmul_kernel,"aw",@nobits
	.sectionflags	@""
	.align	16
	.zero		1024


//--------------------- .nv.shared.reserved.0     --------------------------
	.section	.nv.shared.reserved.0,"aw",@nobits
	.align	8
	.weak		__nv_reservedSMEM_offset_0_alias
	.size		__nv_reservedSMEM_offset_0_alias, 0, 64
	.other		__nv_reservedSMEM_offset_0_alias,@"STO_CUDA_RESERVED_SHARED STV_DEFAULT"
__nv_reservedSMEM_offset_0_alias:
	.zero		0
.nv.shared.reserved.0:
	.zero		64
	.weak		__nv_reservedSMEM_allocation_phase
	.type		__nv_reservedSMEM_allocation_phase,@object
	.size		__nv_reservedSMEM_allocation_phase,(.L_0 - __nv_reservedSMEM_allocation_phase)
__nv_reservedSMEM_allocation_phase:
	.zero		1
.L_0:
	.zero		7
	.weak		__nv_reservedSMEM_devtool_atexit_pc
	.type		__nv_reservedSMEM_devtool_atexit_pc,@object
	.size		__nv_reservedSMEM_devtool_atexit_pc,(__nv_reservedSMEM_allocation_mask - __nv_reservedSMEM_devtool_atexit_pc)
__nv_reservedSMEM_devtool_atexit_pc:
	.zero		8
	.weak		__nv_reservedSMEM_allocation_mask
	.type		__nv_reservedSMEM_allocation_mask,@object
	.size		__nv_reservedSMEM_allocation_mask,(.L_2 - __nv_reservedSMEM_allocation_mask)
__nv_reservedSMEM_allocation_mask:
	.zero		4
.L_2:


//--------------------- .nv.constant0.matmul_kernel --------------------------
	.section	.nv.constant0.matmul_kernel,"a",@progbits
	.sectionflags	@""
	.align	4
.nv.constant0.matmul_kernel:
	.zero		976


//--------------------- SYMBOLS --------------------------

	.type		.nv.reservedSmem.offset0,@object
	.size		.nv.reservedSmem.offset0,0x4
	.type		.nv.reservedSmem.cap,@object
	.size		.nv.reservedSmem.cap,0x4
